	.target	sm_100a

	.elftype	@"ET_EXEC"


//--------------------- .note.nv.tkinfo           --------------------------
	.section	.note.nv.tkinfo,"",@"SHT_NOTE"
	.sectionflags	@"SHF_NOTE_NV_TKINFO"
	.tkinfo
        /*0018*/ 	.word	0x00000002
        /*0030*/ 	.string	""
        /*0030*/ 	.string	"ptxas"
        /*0030*/ 	.string	"Cuda compilation tools, release 13.0, V13.0.88"
        /*0030*/ 	.string	"Build cuda_13.0.r13.0/compiler.36424714_0"
        /*0030*/ 	.string	"-arch sm_100a -m 64 "



//--------------------- .note.nv.cuinfo           --------------------------
	.section	.note.nv.cuinfo,"",@"SHT_NOTE"
	.sectionflags	@"SHF_NOTE_NV_CUINFO"
        /*0018*/ 	.short	0x0002
        /*001a*/ 	.short	0x0064
        /*001c*/ 	.short	0x0082
	.zero		2


//--------------------- .nv.info                  --------------------------
	.section	.nv.info,"",@"SHT_CUDA_INFO"
	.align	4


	//----- nvinfo : EIATTR_REGCOUNT
	.align		4
        /*0000*/ 	.byte	0x04, 0x2f
        /*0002*/ 	.short	(.L_20 - .L_19)
	.align		4
.L_19:
        /*0004*/ 	.word	index@(_ZN7cutlass13device_kernelINS_4gemm6kernel13GemmUniversalIN4cute5tupleIJiiiiEEENS1_10collective13CollectiveMmaINS1_35MainloopSm100TmaUmmaWarpSpecializedILi5ELi2ELi2ENS5_IJNS4_1CILi1EEESB_SB_EEEEENS5_IJNSA_ILi128EEENSA_ILi256EEENSA_ILi32EEEEEENS_12float_e4m3_tENS5_IJlSB_lEEESI_SJ_NS4_8TiledMMAINS4_8MMA_AtomIJNS4_10MMA_TraitsINS4_19SM100_MMA_F8F6F4_SSEJSI_SI_fSE_SF_NS4_17integral_constantINS4_4UMMA5MajorELSQ_0EEESR_NSO_INSP_7ScaleInELSS_0EEEST_EEEEEENS4_6LayoutISC_NS5_IJNSA_ILi0EEESX_SX_EEEEENS5_IJNS4_10UnderscoreES10_S10_EEEEENS4_13SM90_TMA_LOADENS4_14ComposedLayoutINS4_7SwizzleILi1ELi4ELi3EEENS4_18smem_ptr_flag_bitsILi8EEENSW_INS5_IJNSA_ILi8EEESG_EEENS5_IJSG_SB_EEEEEEEvNS4_8identityES13_S1D_vS1E_EENS_8epilogue10collective18CollectiveEpilogueINS1G_23Sm100TmaWarpSpecializedILi4ELi2ELi64ELb0ELb0EEEJSH_NS5_IJNSW_ISE_SB_EENSW_INSA_ILi64EEESB_EEEEESI_SJ_SI_SJ_NS1G_6fusion15FusionCallbacksIS1K_NS1P_17LinearCombinationISI_fSI_fLNS_15FloatRoundStyleE2EEESH_S1O_JEEENS4_5SM1004TMEM4LOAD26SM100_TMEM_LOAD_32dp32b64xES13_NS14_INS15_ILi2ELi4ELi3EEES18_NSW_INS5_IJS19_S1M_EEENS5_IJS1M_SB_EEEEEEENS4_39AutoVectorizingCopyWithAssumedAlignmentILi128EEENS4_14SM90_TMA_STOREES23_S25_S25_EEEvvEEEEvNT_6ParamsE)
        /*0008*/ 	.word	0x000000e0


	//----- nvinfo : EIATTR_FRAME_SIZE
	.align		4
.L_20:
        /*000c*/ 	.byte	0x04, 0x11
        /*000e*/ 	.short	(.L_22 - .L_21)
	.align		4
.L_21:
        /*0010*/ 	.word	index@($__internal_2_$__cuda_sm10x_tcgen05_guardrail_trap_unallocated_columns_being_dealloced)
        /*0014*/ 	.word	0x00000000


	//----- nvinfo : EIATTR_FRAME_SIZE
	.align		4
.L_22:
        /*0018*/ 	.byte	0x04, 0x11
        /*001a*/ 	.short	(.L_24 - .L_23)
	.align		4
.L_23:
        /*001c*/ 	.word	index@($__internal_1_$__cuda_sm10x_tcgen05_guardrail_trap_phase_invalid_during_alloc)
        /*0020*/ 	.word	0x00000000


	//----- nvinfo : EIATTR_FRAME_SIZE
	.align		4
.L_24:
        /*0024*/ 	.byte	0x04, 0x11
        /*0026*/ 	.short	(.L_26 - .L_25)
	.align		4
.L_25:
        /*0028*/ 	.word	index@($__internal_0_$__cuda_sm10x_tcgen05_guardrail_trap_col_being_dealloced_not_returned_by_alloc)
        /*002c*/ 	.word	0x00000000


	//----- nvinfo : EIATTR_FRAME_SIZE
	.align		4
.L_26:
        /*0030*/ 	.byte	0x04, 0x11
        /*0032*/ 	.short	(.L_28 - .L_27)
	.align		4
.L_27:
        /*0034*/ 	.word	index@(_ZN7cutlass13device_kernelINS_4gemm6kernel13GemmUniversalIN4cute5tupleIJiiiiEEENS1_10collective13CollectiveMmaINS1_35MainloopSm100TmaUmmaWarpSpecializedILi5ELi2ELi2ENS5_IJNS4_1CILi1EEESB_SB_EEEEENS5_IJNSA_ILi128EEENSA_ILi256EEENSA_ILi32EEEEEENS_12float_e4m3_tENS5_IJlSB_lEEESI_SJ_NS4_8TiledMMAINS4_8MMA_AtomIJNS4_10MMA_TraitsINS4_19SM100_MMA_F8F6F4_SSEJSI_SI_fSE_SF_NS4_17integral_constantINS4_4UMMA5MajorELSQ_0EEESR_NSO_INSP_7ScaleInELSS_0EEEST_EEEEEENS4_6LayoutISC_NS5_IJNSA_ILi0EEESX_SX_EEEEENS5_IJNS4_10UnderscoreES10_S10_EEEEENS4_13SM90_TMA_LOADENS4_14ComposedLayoutINS4_7SwizzleILi1ELi4ELi3EEENS4_18smem_ptr_flag_bitsILi8EEENSW_INS5_IJNSA_ILi8EEESG_EEENS5_IJSG_SB_EEEEEEEvNS4_8identityES13_S1D_vS1E_EENS_8epilogue10collective18CollectiveEpilogueINS1G_23Sm100TmaWarpSpecializedILi4ELi2ELi64ELb0ELb0EEEJSH_NS5_IJNSW_ISE_SB_EENSW_INSA_ILi64EEESB_EEEEESI_SJ_SI_SJ_NS1G_6fusion15FusionCallbacksIS1K_NS1P_17LinearCombinationISI_fSI_fLNS_15FloatRoundStyleE2EEESH_S1O_JEEENS4_5SM1004TMEM4LOAD26SM100_TMEM_LOAD_32dp32b64xES13_NS14_INS15_ILi2ELi4ELi3EEES18_NSW_INS5_IJS19_S1M_EEENS5_IJS1M_SB_EEEEEEENS4_39AutoVectorizingCopyWithAssumedAlignmentILi128EEENS4_14SM90_TMA_STOREES23_S25_S25_EEEvvEEEEvNT_6ParamsE)
        /*0038*/ 	.word	0x00000000


	//----- nvinfo : EIATTR_MIN_STACK_SIZE
	.align		4
.L_28:
        /*003c*/ 	.byte	0x04, 0x12
        /*003e*/ 	.short	(.L_30 - .L_29)
	.align		4
.L_29:
        /*0040*/ 	.word	index@(_ZN7cutlass13device_kernelINS_4gemm6kernel13GemmUniversalIN4cute5tupleIJiiiiEEENS1_10collective13CollectiveMmaINS1_35MainloopSm100TmaUmmaWarpSpecializedILi5ELi2ELi2ENS5_IJNS4_1CILi1EEESB_SB_EEEEENS5_IJNSA_ILi128EEENSA_ILi256EEENSA_ILi32EEEEEENS_12float_e4m3_tENS5_IJlSB_lEEESI_SJ_NS4_8TiledMMAINS4_8MMA_AtomIJNS4_10MMA_TraitsINS4_19SM100_MMA_F8F6F4_SSEJSI_SI_fSE_SF_NS4_17integral_constantINS4_4UMMA5MajorELSQ_0EEESR_NSO_INSP_7ScaleInELSS_0EEEST_EEEEEENS4_6LayoutISC_NS5_IJNSA_ILi0EEESX_SX_EEEEENS5_IJNS4_10UnderscoreES10_S10_EEEEENS4_13SM90_TMA_LOADENS4_14ComposedLayoutINS4_7SwizzleILi1ELi4ELi3EEENS4_18smem_ptr_flag_bitsILi8EEENSW_INS5_IJNSA_ILi8EEESG_EEENS5_IJSG_SB_EEEEEEEvNS4_8identityES13_S1D_vS1E_EENS_8epilogue10collective18CollectiveEpilogueINS1G_23Sm100TmaWarpSpecializedILi4ELi2ELi64ELb0ELb0EEEJSH_NS5_IJNSW_ISE_SB_EENSW_INSA_ILi64EEESB_EEEEESI_SJ_SI_SJ_NS1G_6fusion15FusionCallbacksIS1K_NS1P_17LinearCombinationISI_fSI_fLNS_15FloatRoundStyleE2EEESH_S1O_JEEENS4_5SM1004TMEM4LOAD26SM100_TMEM_LOAD_32dp32b64xES13_NS14_INS15_ILi2ELi4ELi3EEES18_NSW_INS5_IJS19_S1M_EEENS5_IJS1M_SB_EEEEEEENS4_39AutoVectorizingCopyWithAssumedAlignmentILi128EEENS4_14SM90_TMA_STOREES23_S25_S25_EEEvvEEEEvNT_6ParamsE)
        /*0044*/ 	.word	0x00000000
.L_30:


//--------------------- .nv.compat                --------------------------
	.section	.nv.compat,"",@"SHT_CUDA_COMPAT_INFO"
	.align	4
        /*0000*/ 	.byte	0x02, 0x09, 0x01, 0x00, 0x02, 0x02, 0x02, 0x00, 0x02, 0x05, 0x05, 0x00, 0x03, 0x07, 0x01, 0x01
        /*0010*/ 	.byte	0x02, 0x03, 0x01, 0x00, 0x02, 0x06, 0x01, 0x00, 0x04, 0x0b, 0x08, 0x00, 0x09, 0x00, 0x00, 0x00
        /*0020*/ 	.byte	0x00, 0x00, 0x00, 0x00


//--------------------- .nv.info._ZN7cutlass13device_kernelINS_4gemm6kernel13GemmUniversalIN4cute5tupleIJiiiiEEENS1_10collective13CollectiveMmaINS1_35MainloopSm100TmaUmmaWarpSpecializedILi5ELi2ELi2ENS5_IJNS4_1CILi1EEESB_SB_EEEEENS5_IJNSA_ILi128EEENSA_ILi256EEENSA_ILi32EEEEEENS_12float_e4m3_tENS5_IJlSB_lEEESI_SJ_NS4_8TiledMMAINS4_8MMA_AtomIJNS4_10MMA_TraitsINS4_19SM100_MMA_F8F6F4_SSEJSI_SI_fSE_SF_NS4_17integral_constantINS4_4UMMA5MajorELSQ_0EEESR_NSO_INSP_7ScaleInELSS_0EEEST_EEEEEENS4_6LayoutISC_NS5_IJNSA_ILi0EEESX_SX_EEEEENS5_IJNS4_10UnderscoreES10_S10_EEEEENS4_13SM90_TMA_LOADENS4_14ComposedLayoutINS4_7SwizzleILi1ELi4ELi3EEENS4_18smem_ptr_flag_bitsILi8EEENSW_INS5_IJNSA_ILi8EEESG_EEENS5_IJSG_SB_EEEEEEEvNS4_8identityES13_S1D_vS1E_EENS_8epilogue10collective18CollectiveEpilogueINS1G_23Sm100TmaWarpSpecializedILi4ELi2ELi64ELb0ELb0EEEJSH_NS5_IJNSW_ISE_SB_EENSW_INSA_ILi64EEESB_EEEEESI_SJ_SI_SJ_NS1G_6fusion15FusionCallbacksIS1K_NS1P_17LinearCombinationISI_fSI_fLNS_15FloatRoundStyleE2EEESH_S1O_JEEENS4_5SM1004TMEM4LOAD26SM100_TMEM_LOAD_32dp32b64xES13_NS14_INS15_ILi2ELi4ELi3EEES18_NSW_INS5_IJS19_S1M_EEENS5_IJS1M_SB_EEEEEEENS4_39AutoVectorizingCopyWithAssumedAlignmentILi128EEENS4_14SM90_TMA_STOREES23_S25_S25_EEEvvEEEEvNT_6ParamsE --------------------------
	.section	.nv.info._ZN7cutlass13device_kernelINS_4gemm6kernel13GemmUniversalIN4cute5tupleIJiiiiEEENS1_10collective13CollectiveMmaINS1_35MainloopSm100TmaUmmaWarpSpecializedILi5ELi2ELi2ENS5_IJNS4_1CILi1EEESB_SB_EEEEENS5_IJNSA_ILi128EEENSA_ILi256EEENSA_ILi32EEEEEENS_12float_e4m3_tENS5_IJlSB_lEEESI_SJ_NS4_8TiledMMAINS4_8MMA_AtomIJNS4_10MMA_TraitsINS4_19SM100_MMA_F8F6F4_SSEJSI_SI_fSE_SF_NS4_17integral_constantINS4_4UMMA5MajorELSQ_0EEESR_NSO_INSP_7ScaleInELSS_0EEEST_EEEEEENS4_6LayoutISC_NS5_IJNSA_ILi0EEESX_SX_EEEEENS5_IJNS4_10UnderscoreES10_S10_EEEEENS4_13SM90_TMA_LOADENS4_14ComposedLayoutINS4_7SwizzleILi1ELi4ELi3EEENS4_18smem_ptr_flag_bitsILi8EEENSW_INS5_IJNSA_ILi8EEESG_EEENS5_IJSG_SB_EEEEEEEvNS4_8identityES13_S1D_vS1E_EENS_8epilogue10collective18CollectiveEpilogueINS1G_23Sm100TmaWarpSpecializedILi4ELi2ELi64ELb0ELb0EEEJSH_NS5_IJNSW_ISE_SB_EENSW_INSA_ILi64EEESB_EEEEESI_SJ_SI_SJ_NS1G_6fusion15FusionCallbacksIS1K_NS1P_17LinearCombinationISI_fSI_fLNS_15FloatRoundStyleE2EEESH_S1O_JEEENS4_5SM1004TMEM4LOAD26SM100_TMEM_LOAD_32dp32b64xES13_NS14_INS15_ILi2ELi4ELi3EEES18_NSW_INS5_IJS19_S1M_EEENS5_IJS1M_SB_EEEEEEENS4_39AutoVectorizingCopyWithAssumedAlignmentILi128EEENS4_14SM90_TMA_STOREES23_S25_S25_EEEvvEEEEvNT_6ParamsE,"",@"SHT_CUDA_INFO"
	.sectionflags	@""
	.align	4


	//----- nvinfo : EIATTR_CUDA_API_VERSION
	.align		4
        /*0000*/ 	.byte	0x04, 0x37
        /*0002*/ 	.short	(.L_32 - .L_31)
.L_31:
        /*0004*/ 	.word	0x00000082


	//----- nvinfo : EIATTR_KPARAM_INFO
	.align		4
.L_32:
        /*0008*/ 	.byte	0x04, 0x17
        /*000a*/ 	.short	(.L_34 - .L_33)
.L_33:
        /*000c*/ 	.word	0x00000000
        /*0010*/ 	.short	0x0000
        /*0012*/ 	.short	0x0000
        /*0014*/ 	.byte	0x00, 0xf0, 0x01, 0x20


	//----- nvinfo : EIATTR_AT_ENTRY_FRAGMENTS
	.align		4
.L_34:
        /*0018*/ 	.byte	0x04, 0x4f
        /*001a*/ 	.short	(.L_36 - .L_35)


	//   ....[0]....
.L_35:
        /*001c*/ 	.word	0x00000006


	//----- nvinfo : EIATTR_RESERVED_SMEM_USED
	.align		4
.L_36:
        /*0020*/ 	.byte	0x01, 0x41
	.zero		2


	//----- nvinfo : EIATTR_SPARSE_MMA_MASK
	.align		4
        /*0024*/ 	.byte	0x03, 0x50
        /*0026*/ 	.short	0x0000


	//----- nvinfo : EIATTR_TCGEN05_1CTA_USED
	.align		4
        /*0028*/ 	.byte	0x01, 0x51
	.zero		2


	//----- nvinfo : EIATTR_MAXREG_COUNT
	.align		4
        /*002c*/ 	.byte	0x03, 0x1b
        /*002e*/ 	.short	0x00ff


	//----- nvinfo : EIATTR_NUM_BARRIERS
	.align		4
        /*0030*/ 	.byte	0x02, 0x4c
        /*0032*/ 	.byte	0x07
	.zero		1


	//----- nvinfo : EIATTR_EXTERNS
	.align		4
        /*0034*/ 	.byte	0x04, 0x0f
        /*0036*/ 	.short	(.L_38 - .L_37)


	//   ....[0]....
	.align		4
.L_37:
        /*0038*/ 	.word	index@(__assertfail)


	//----- nvinfo : EIATTR_MERCURY_ISA_VERSION
	.align		4
.L_38:
        /*003c*/ 	.byte	0x03, 0x5f
        /*003e*/ 	.short	0x0101


	//----- nvinfo : EIATTR_INT_WARP_WIDE_INSTR_OFFSETS
	.align		4
        /*0040*/ 	.byte	0x04, 0x31
        /*0042*/ 	.short	(.L_40 - .L_39)


	//   ....[0]....
.L_39:
        /*0044*/ 	.word	0x00001dc0


	//   ....[1]....
        /*0048*/ 	.word	0x00003630


	//   ....[2]....
        /*004c*/ 	.word	0x00003650


	//   ....[3]....
        /*0050*/ 	.word	0x00003680


	//   ....[4]....
        /*0054*/ 	.word	0x00003fc0


	//   ....[5]....
        /*0058*/ 	.word	0x00004030


	//   ....[6]....
        /*005c*/ 	.word	0x00004110


	//   ....[7]....
        /*0060*/ 	.word	0x00004190


	//   ....[8]....
        /*0064*/ 	.word	0x000042a0


	//   ....[9]....
        /*0068*/ 	.word	0x00004330


	//   ....[10]....
        /*006c*/ 	.word	0x00004510


	//   ....[11]....
        /*0070*/ 	.word	0x00004670


	//----- nvinfo : EIATTR_COOP_GROUP_MASK_REGIDS
	.align		4
.L_40:
        /*0074*/ 	.byte	0x04, 0x29
        /*0076*/ 	.short	(.L_42 - .L_41)


	//   ....[0]....
.L_41:
        /*0078*/ 	.word	0xffffffff


	//   ....[1]....
        /*007c*/ 	.word	0xffffffff


	//   ....[2]....
        /*0080*/ 	.word	0xffffffff


	//   ....[3]....
        /*0084*/ 	.word	0xffffffff


	//   ....[4]....
        /*0088*/ 	.word	0xffffffff


	//   ....[5]....
        /*008c*/ 	.word	0xffffffff


	//   ....[6]....
        /*0090*/ 	.word	0xffffffff


	//   ....[7]....
        /*0094*/ 	.word	0xffffffff


	//   ....[8]....
        /*0098*/ 	.word	0xffffffff


	//   ....[9]....
        /*009c*/ 	.word	0xffffffff


	//   ....[10]....
        /*00a0*/ 	.word	0xffffffff


	//   ....[11]....
        /*00a4*/ 	.word	0xffffffff


	//   ....[12]....
        /*00a8*/ 	.word	0xffffffff


	//----- nvinfo : EIATTR_COOP_GROUP_INSTR_OFFSETS
	.align		4
.L_42:
        /*00ac*/ 	.byte	0x04, 0x28
        /*00ae*/ 	.short	(.L_44 - .L_43)


	//   ....[0]....
.L_43:
        /*00b0*/ 	.word	0x00000090


	//   ....[1]....
        /*00b4*/ 	.word	0x000004d0


	//   ....[2]....
        /*00b8*/ 	.word	0x00000660


	//   ....[3]....
        /*00bc*/ 	.word	0x00000800


	//   ....[4]....
        /*00c0*/ 	.word	0x00000900


	//   ....[5]....
        /*00c4*/ 	.word	0x00000a70


	//   ....[6]....
        /*00c8*/ 	.word	0x00000bd0


	//   ....[7]....
        /*00cc*/ 	.word	0x00001ca0


	//   ....[8]....
        /*00d0*/ 	.word	0x00002b10


	//   ....[9]....
        /*00d4*/ 	.word	0x00002d20


	//   ....[10]....
        /*00d8*/ 	.word	0x00002d50


	//   ....[11]....
        /*00dc*/ 	.word	0x00003510


	//   ....[12]....
        /*00e0*/ 	.word	0x00003740


	//----- nvinfo : EIATTR_VRC_CTA_INIT_COUNT
	.align		4
.L_44:
        /*00e4*/ 	.byte	0x02, 0x4a
        /*00e6*/ 	.byte	0x80
	.zero		1


	//----- nvinfo : EIATTR_SYSCALL_OFFSETS
	.align		4
        /*00e8*/ 	.byte	0x04, 0x46
        /*00ea*/ 	.short	(.L_46 - .L_45)


	//   ....[0]....
.L_45:
        /*00ec*/ 	.word	0x000050e0


	//   ....[1]....
        /*00f0*/ 	.word	0x00005220


	//   ....[2]....
        /*00f4*/ 	.word	0x00005a80


	//   ....[3]....
        /*00f8*/ 	.word	0x000070a0


	//   ....[4]....
        /*00fc*/ 	.word	0x00008650


	//   ....[5]....
        /*0100*/ 	.word	0x00009c20


	//----- nvinfo : EIATTR_MBARRIER_INSTR_OFFSETS
	.align		4
.L_46:
        /*0104*/ 	.byte	0x04, 0x39
        /*0106*/ 	.short	(.L_48 - .L_47)


	//   ....[0]....
.L_47:
        /*0108*/ 	.word	0x000005b0
        /*010c*/ 	.word	0x000000ff
        /*0110*/ 	.word	0x00000000
        /*0114*/ 	.short	0x0100
        /*0116*/ 	.byte	0x05
	.zero		1


	//   ....[1]....
        /*0118*/ 	.word	0x000005c0
        /*011c*/ 	.word	0x000000ff
        /*0120*/ 	.word	0x00000028
        /*0124*/ 	.short	0x0100
        /*0126*/ 	.byte	0x05
	.zero		1


	//   ....[2]....
        /*0128*/ 	.word	0x000005d0
        /*012c*/ 	.word	0x000000ff
        /*0130*/ 	.word	0x00000008
        /*0134*/ 	.short	0x0100
        /*0136*/ 	.byte	0x05
	.zero		1


	//   ....[3]....
        /*0138*/ 	.word	0x000005e0
        /*013c*/ 	.word	0x000000ff
        /*0140*/ 	.word	0x00000030
        /*0144*/ 	.short	0x0100
        /*0146*/ 	.byte	0x05
	.zero		1


	//   ....[4]....
        /*0148*/ 	.word	0x000005f0
        /*014c*/ 	.word	0x000000ff
        /*0150*/ 	.word	0x00000010
        /*0154*/ 	.short	0x0100
        /*0156*/ 	.byte	0x05
	.zero		1


	//   ....[5]....
        /*0158*/ 	.word	0x00000600
        /*015c*/ 	.word	0x000000ff
        /*0160*/ 	.word	0x00000038
        /*0164*/ 	.short	0x0100
        /*0166*/ 	.byte	0x05
	.zero		1


	//   ....[6]....
        /*0168*/ 	.word	0x00000610
        /*016c*/ 	.word	0x000000ff
        /*0170*/ 	.word	0x00000018
        /*0174*/ 	.short	0x0100
        /*0176*/ 	.byte	0x05
	.zero		1


	//   ....[7]....
        /*0178*/ 	.word	0x00000620
        /*017c*/ 	.word	0x000000ff
        /*0180*/ 	.word	0x00000040
        /*0184*/ 	.short	0x0100
        /*0186*/ 	.byte	0x05
	.zero		1


	//   ....[8]....
        /*0188*/ 	.word	0x00000630
        /*018c*/ 	.word	0x000000ff
        /*0190*/ 	.word	0x00000020
        /*0194*/ 	.short	0x0100
        /*0196*/ 	.byte	0x05
	.zero		1


	//   ....[9]....
        /*0198*/ 	.word	0x00000640
        /*019c*/ 	.word	0x000000ff
        /*01a0*/ 	.word	0x00000048
        /*01a4*/ 	.short	0x0100
        /*01a6*/ 	.byte	0x05
	.zero		1


	//   ....[10]....
        /*01a8*/ 	.word	0x00000770
        /*01ac*/ 	.word	0x000000ff
        /*01b0*/ 	.word	0x00000050
        /*01b4*/ 	.short	0x0100
        /*01b6*/ 	.byte	0x07
	.zero		1


	//   ....[11]....
        /*01b8*/ 	.word	0x00000780
        /*01bc*/ 	.word	0x000000ff
        /*01c0*/ 	.word	0x00000070
        /*01c4*/ 	.short	0x0100
        /*01c6*/ 	.byte	0x07
	.zero		1


	//   ....[12]....
        /*01c8*/ 	.word	0x00000790
        /*01cc*/ 	.word	0x000000ff
        /*01d0*/ 	.word	0x00000058
        /*01d4*/ 	.short	0x0100
        /*01d6*/ 	.byte	0x07
	.zero		1


	//   ....[13]....
        /*01d8*/ 	.word	0x000007a0
        /*01dc*/ 	.word	0x000000ff
        /*01e0*/ 	.word	0x00000078
        /*01e4*/ 	.short	0x0100
        /*01e6*/ 	.byte	0x07
	.zero		1


	//   ....[14]....
        /*01e8*/ 	.word	0x000007b0
        /*01ec*/ 	.word	0x000000ff
        /*01f0*/ 	.word	0x00000060
        /*01f4*/ 	.short	0x0100
        /*01f6*/ 	.byte	0x07
	.zero		1


	//   ....[15]....
        /*01f8*/ 	.word	0x000007c0
        /*01fc*/ 	.word	0x000000ff
        /*0200*/ 	.word	0x00000080
        /*0204*/ 	.short	0x0100
        /*0206*/ 	.byte	0x07
	.zero		1


	//   ....[16]....
        /*0208*/ 	.word	0x000007d0
        /*020c*/ 	.word	0x000000ff
        /*0210*/ 	.word	0x00000068
        /*0214*/ 	.short	0x0100
        /*0216*/ 	.byte	0x07
	.zero		1


	//   ....[17]....
        /*0218*/ 	.word	0x000007e0
        /*021c*/ 	.word	0x000000ff
        /*0220*/ 	.word	0x00000088
        /*0224*/ 	.short	0x0100
        /*0226*/ 	.byte	0x07
	.zero		1


	//   ....[18]....
        /*0228*/ 	.word	0x000008d0
        /*022c*/ 	.word	0x000000ff
        /*0230*/ 	.word	0x00000090
        /*0234*/ 	.short	0x0100
        /*0236*/ 	.byte	0x05
	.zero		1


	//   ....[19]....
        /*0238*/ 	.word	0x000008e0
        /*023c*/ 	.word	0x000000ff
        /*0240*/ 	.word	0x00000098
        /*0244*/ 	.short	0x0100
        /*0246*/ 	.byte	0x05
	.zero		1


	//   ....[20]....
        /*0248*/ 	.word	0x00000a20
        /*024c*/ 	.word	0x000000ff
        /*0250*/ 	.word	0x000000a0
        /*0254*/ 	.short	0x0100
        /*0256*/ 	.byte	0x05
	.zero		1


	//   ....[21]....
        /*0258*/ 	.word	0x00000a30
        /*025c*/ 	.word	0x000000ff
        /*0260*/ 	.word	0x000000b0
        /*0264*/ 	.short	0x0100
        /*0266*/ 	.byte	0x05
	.zero		1


	//   ....[22]....
        /*0268*/ 	.word	0x00000a40
        /*026c*/ 	.word	0x000000ff
        /*0270*/ 	.word	0x000000a8
        /*0274*/ 	.short	0x0100
        /*0276*/ 	.byte	0x05
	.zero		1


	//   ....[23]....
        /*0278*/ 	.word	0x00000a50
        /*027c*/ 	.word	0x000000ff
        /*0280*/ 	.word	0x000000b8
        /*0284*/ 	.short	0x0100
        /*0286*/ 	.byte	0x05
	.zero		1


	//   ....[24]....
        /*0288*/ 	.word	0x00000b80
        /*028c*/ 	.word	0x000000ff
        /*0290*/ 	.word	0x000000c0
        /*0294*/ 	.short	0x0100
        /*0296*/ 	.byte	0x07
	.zero		1


	//   ....[25]....
        /*0298*/ 	.word	0x00000b90
        /*029c*/ 	.word	0x000000ff
        /*02a0*/ 	.word	0x000000d0
        /*02a4*/ 	.short	0x0100
        /*02a6*/ 	.byte	0x07
	.zero		1


	//   ....[26]....
        /*02a8*/ 	.word	0x00000ba0
        /*02ac*/ 	.word	0x000000ff
        /*02b0*/ 	.word	0x000000c8
        /*02b4*/ 	.short	0x0100
        /*02b6*/ 	.byte	0x07
	.zero		1


	//   ....[27]....
        /*02b8*/ 	.word	0x00000bb0
        /*02bc*/ 	.word	0x000000ff
        /*02c0*/ 	.word	0x000000d8
        /*02c4*/ 	.short	0x0100
        /*02c6*/ 	.byte	0x07
	.zero		1


	//   ....[28]....
        /*02c8*/ 	.word	0x00000ca0
        /*02cc*/ 	.word	0x000000ff
        /*02d0*/ 	.word	0x000000e0
        /*02d4*/ 	.short	0x0100
        /*02d6*/ 	.byte	0x05
	.zero		1


	//   ....[29]....
        /*02d8*/ 	.word	0x00000cb0
        /*02dc*/ 	.word	0x000000ff
        /*02e0*/ 	.word	0x000000f0
        /*02e4*/ 	.short	0x0100
        /*02e6*/ 	.byte	0x05
	.zero		1


	//   ....[30]....
        /*02e8*/ 	.word	0x00000cc0
        /*02ec*/ 	.word	0x000000ff
        /*02f0*/ 	.word	0x000000e8
        /*02f4*/ 	.short	0x0100
        /*02f6*/ 	.byte	0x05
	.zero		1


	//   ....[31]....
        /*02f8*/ 	.word	0x00000cd0
        /*02fc*/ 	.word	0x000000ff
        /*0300*/ 	.word	0x000000f8
        /*0304*/ 	.short	0x0100
        /*0306*/ 	.byte	0x05
	.zero		1


	//   ....[32]....
        /*0308*/ 	.word	0x000015a0
        /*030c*/ 	.word	0x00000003
        /*0310*/ 	.word	0x000000f0
        /*0314*/ 	.short	0x010a
        /*0316*/ 	.byte	0xff
	.zero		1


	//   ....[33]....
        /*0318*/ 	.word	0x000015d0
        /*031c*/ 	.word	0x00000003
        /*0320*/ 	.word	0x000000e0
        /*0324*/ 	.short	0x0101
        /*0326*/ 	.byte	0xff
	.zero		1


	//   ....[34]....
        /*0328*/ 	.word	0x000016a0
        /*032c*/ 	.word	0x000000ff
        /*0330*/ 	.word	0x00000028
        /*0334*/ 	.short	0x010a
        /*0336*/ 	.byte	0x08
	.zero		1


	//   ....[35]....
        /*0338*/ 	.word	0x00001740
        /*033c*/ 	.word	0x000000ff
        /*0340*/ 	.word	0x00000028
        /*0344*/ 	.short	0x010a
        /*0346*/ 	.byte	0x21
	.zero		1


	//   ....[36]....
        /*0348*/ 	.word	0x00001890
        /*034c*/ 	.word	0x000000ff
        /*0350*/ 	.word	0x00000028
        /*0354*/ 	.short	0x010a
        /*0356*/ 	.byte	0x08
	.zero		1


	//   ....[37]....
        /*0358*/ 	.word	0x000019a0
        /*035c*/ 	.word	0x000000ff
        /*0360*/ 	.word	0x00000098
        /*0364*/ 	.short	0x0101
        /*0366*/ 	.byte	0x04
	.zero		1


	//   ....[38]....
        /*0368*/ 	.word	0x000019c0
        /*036c*/ 	.word	0x000000ff
        /*0370*/ 	.word	0x00000028
        /*0374*/ 	.short	0x010a
        /*0376*/ 	.byte	0x08
	.zero		1


	//   ....[39]....
        /*0378*/ 	.word	0x00001a40
        /*037c*/ 	.word	0x000000ff
        /*0380*/ 	.word	0x00000028
        /*0384*/ 	.short	0x010a
        /*0386*/ 	.byte	0x11
	.zero		1


	//   ....[40]....
        /*0388*/ 	.word	0x00001b90
        /*038c*/ 	.word	0x000000ff
        /*0390*/ 	.word	0x00000028
        /*0394*/ 	.short	0x010a
        /*0396*/ 	.byte	0x08
	.zero		1


	//   ....[41]....
        /*0398*/ 	.word	0x00001cd0
        /*039c*/ 	.word	0x00000002
        /*03a0*/ 	.word	0x000000a0
        /*03a4*/ 	.short	0x010a
        /*03a6*/ 	.byte	0xff
	.zero		1


	//   ....[42]....
        /*03a8*/ 	.word	0x00001d90
        /*03ac*/ 	.word	0x00000002
        /*03b0*/ 	.word	0x00000000
        /*03b4*/ 	.short	0x0101
        /*03b6*/ 	.byte	0xff
	.zero		1


	//   ....[43]....
        /*03b8*/ 	.word	0x000022f0
        /*03bc*/ 	.word	0x000000ff
        /*03c0*/ 	.word	0x00000000
        /*03c4*/ 	.short	0x010a
        /*03c6*/ 	.byte	0x05
	.zero		1


	//   ....[44]....
        /*03c8*/ 	.word	0x00002380
        /*03cc*/ 	.word	0x000000ff
        /*03d0*/ 	.word	0x00000000
        /*03d4*/ 	.short	0x010a
        /*03d6*/ 	.byte	0x05
	.zero		1


	//   ....[45]....
        /*03d8*/ 	.word	0x00002410
        /*03dc*/ 	.word	0x000000ff
        /*03e0*/ 	.word	0x00000000
        /*03e4*/ 	.short	0x010a
        /*03e6*/ 	.byte	0x05
	.zero		1


	//   ....[46]....
        /*03e8*/ 	.word	0x000024a0
        /*03ec*/ 	.word	0x000000ff
        /*03f0*/ 	.word	0x00000000
        /*03f4*/ 	.short	0x010a
        /*03f6*/ 	.byte	0x05
	.zero		1


	//   ....[47]....
        /*03f8*/ 	.word	0x00002540
        /*03fc*/ 	.word	0x00000000
        /*0400*/ 	.word	0x00000000
        /*0404*/ 	.short	0x010a
        /*0406*/ 	.byte	0xff
	.zero		1


	//   ....[48]....
        /*0408*/ 	.word	0x00002660
        /*040c*/ 	.word	0x00000000
        /*0410*/ 	.word	0x000000e0
        /*0414*/ 	.short	0x010a
        /*0416*/ 	.byte	0xff
	.zero		1


	//   ....[49]....
        /*0418*/ 	.word	0x000026c0
        /*041c*/ 	.word	0x00000004
        /*0420*/ 	.word	0x00000000
        /*0424*/ 	.short	0x0101
        /*0426*/ 	.byte	0xff
	.zero		1


	//   ....[50]....
        /*0428*/ 	.word	0x000026e0
        /*042c*/ 	.word	0x000000ff
        /*0430*/ 	.word	0x000000b0
        /*0434*/ 	.short	0x010a
        /*0436*/ 	.byte	0x05
	.zero		1


	//   ....[51]....
        /*0438*/ 	.word	0x00002800
        /*043c*/ 	.word	0x00000000
        /*0440*/ 	.word	0x000000a0
        /*0444*/ 	.short	0x010a
        /*0446*/ 	.byte	0xff
	.zero		1


	//   ....[52]....
        /*0448*/ 	.word	0x00002910
        /*044c*/ 	.word	0x00000000
        /*0450*/ 	.word	0x00000000
        /*0454*/ 	.short	0x0101
        /*0456*/ 	.byte	0xff
	.zero		1


	//   ....[53]....
        /*0458*/ 	.word	0x000029a0
        /*045c*/ 	.word	0x000000ff
        /*0460*/ 	.word	0x000000b0
        /*0464*/ 	.short	0x0106
        /*0466*/ 	.byte	0x05
	.zero		1


	//   ....[54]....
        /*0468*/ 	.word	0x000029c0
        /*046c*/ 	.word	0x000000ff
        /*0470*/ 	.word	0x000000b0
        /*0474*/ 	.short	0x010a
        /*0476*/ 	.byte	0x05
	.zero		1


	//   ....[55]....
        /*0478*/ 	.word	0x00002a50
        /*047c*/ 	.word	0x000000ff
        /*0480*/ 	.word	0x000000b0
        /*0484*/ 	.short	0x0106
        /*0486*/ 	.byte	0x04
	.zero		1


	//   ....[56]....
        /*0488*/ 	.word	0x00002a90
        /*048c*/ 	.word	0x00000000
        /*0490*/ 	.word	0x000000b0
        /*0494*/ 	.short	0x010a
        /*0496*/ 	.byte	0xff
	.zero		1


	//   ....[57]....
        /*0498*/ 	.word	0x00002f70
        /*049c*/ 	.word	0x00000000
        /*04a0*/ 	.word	0x000000a0
        /*04a4*/ 	.short	0x010a
        /*04a6*/ 	.byte	0xff
	.zero		1


	//   ....[58]....
        /*04a8*/ 	.word	0x00003070
        /*04ac*/ 	.word	0x00000003
        /*04b0*/ 	.word	0x00000000
        /*04b4*/ 	.short	0x0101
        /*04b6*/ 	.byte	0xff
	.zero		1


	//   ....[59]....
        /*04b8*/ 	.word	0x00003080
        /*04bc*/ 	.word	0x000000ff
        /*04c0*/ 	.word	0x00000000
        /*04c4*/ 	.short	0x010a
        /*04c6*/ 	.byte	0x04
	.zero		1


	//   ....[60]....
        /*04c8*/ 	.word	0x000030a0
        /*04cc*/ 	.word	0x000000ff
        /*04d0*/ 	.word	0x000000d0
        /*04d4*/ 	.short	0x010a
        /*04d6*/ 	.byte	0x09
	.zero		1


	//   ....[61]....
        /*04d8*/ 	.word	0x00003180
        /*04dc*/ 	.word	0x000000ff
        /*04e0*/ 	.word	0x00000000
        /*04e4*/ 	.short	0x010a
        /*04e6*/ 	.byte	0x07
	.zero		1


	//   ....[62]....
        /*04e8*/ 	.word	0x000032b0
        /*04ec*/ 	.word	0x000000ff
        /*04f0*/ 	.word	0x00000000
        /*04f4*/ 	.short	0x010a
        /*04f6*/ 	.byte	0x04
	.zero		1


	//   ....[63]....
        /*04f8*/ 	.word	0x00003460
        /*04fc*/ 	.word	0x000000ff
        /*0500*/ 	.word	0x00000000
        /*0504*/ 	.short	0x010a
        /*0506*/ 	.byte	0x05
	.zero		1


	//   ....[64]....
        /*0508*/ 	.word	0x000034f0
        /*050c*/ 	.word	0x000000ff
        /*0510*/ 	.word	0x00000000
        /*0514*/ 	.short	0x010a
        /*0516*/ 	.byte	0x07
	.zero		1


	//   ....[65]....
        /*0518*/ 	.word	0x00003970
        /*051c*/ 	.word	0x00000000
        /*0520*/ 	.word	0x000000a0
        /*0524*/ 	.short	0x010a
        /*0526*/ 	.byte	0xff
	.zero		1


	//   ....[66]....
        /*0528*/ 	.word	0x00003a30
        /*052c*/ 	.word	0x00000000
        /*0530*/ 	.word	0x00000000
        /*0534*/ 	.short	0x0101
        /*0536*/ 	.byte	0xff
	.zero		1


	//   ....[67]....
        /*0538*/ 	.word	0x00003d50
        /*053c*/ 	.word	0x000000ff
        /*0540*/ 	.word	0x00000098
        /*0544*/ 	.short	0x010a
        /*0546*/ 	.byte	0x07
	.zero		1


	//   ....[68]....
        /*0548*/ 	.word	0x00003f40
        /*054c*/ 	.word	0x000000ff
        /*0550*/ 	.word	0x00000070
        /*0554*/ 	.short	0x010a
        /*0556*/ 	.byte	0x07
	.zero		1


	//   ....[69]....
        /*0558*/ 	.word	0x000040b0
        /*055c*/ 	.word	0x000000ff
        /*0560*/ 	.word	0x00000050
        /*0564*/ 	.short	0x010b
        /*0566*/ 	.byte	0x07
	.zero		1


	//   ....[70]....
        /*0568*/ 	.word	0x000040c0
        /*056c*/ 	.word	0x000000ff
        /*0570*/ 	.word	0x00000000
        /*0574*/ 	.short	0x0101
        /*0576*/ 	.byte	0x08
	.zero		1


	//   ....[71]....
        /*0578*/ 	.word	0x000040e0
        /*057c*/ 	.word	0x000000ff
        /*0580*/ 	.word	0x00000078
        /*0584*/ 	.short	0x010a
        /*0586*/ 	.byte	0x07
	.zero		1


	//   ....[72]....
        /*0588*/ 	.word	0x00004240
        /*058c*/ 	.word	0x000000ff
        /*0590*/ 	.word	0x00000058
        /*0594*/ 	.short	0x010b
        /*0596*/ 	.byte	0x07
	.zero		1


	//   ....[73]....
        /*0598*/ 	.word	0x00004250
        /*059c*/ 	.word	0x000000ff
        /*05a0*/ 	.word	0x00000000
        /*05a4*/ 	.short	0x0101
        /*05a6*/ 	.byte	0x08
	.zero		1


	//   ....[74]....
        /*05a8*/ 	.word	0x00004260
        /*05ac*/ 	.word	0x000000ff
        /*05b0*/ 	.word	0x00000080
        /*05b4*/ 	.short	0x010a
        /*05b6*/ 	.byte	0x07
	.zero		1


	//   ....[75]....
        /*05b8*/ 	.word	0x00004400
        /*05bc*/ 	.word	0x000000ff
        /*05c0*/ 	.word	0x00000060
        /*05c4*/ 	.short	0x010b
        /*05c6*/ 	.byte	0x07
	.zero		1


	//   ....[76]....
        /*05c8*/ 	.word	0x00004470
        /*05cc*/ 	.word	0x000000ff
        /*05d0*/ 	.word	0x00000000
        /*05d4*/ 	.short	0x0101
        /*05d6*/ 	.byte	0x08
	.zero		1


	//   ....[77]....
        /*05d8*/ 	.word	0x000044a0
        /*05dc*/ 	.word	0x000000ff
        /*05e0*/ 	.word	0x00000088
        /*05e4*/ 	.short	0x010a
        /*05e6*/ 	.byte	0x07
	.zero		1


	//   ....[78]....
        /*05e8*/ 	.word	0x000046b0
        /*05ec*/ 	.word	0x000000ff
        /*05f0*/ 	.word	0x00000068
        /*05f4*/ 	.short	0x010b
        /*05f6*/ 	.byte	0x07
	.zero		1


	//   ....[79]....
        /*05f8*/ 	.word	0x000046d0
        /*05fc*/ 	.word	0x000000ff
        /*0600*/ 	.word	0x00000000
        /*0604*/ 	.short	0x0101
        /*0606*/ 	.byte	0x0d
	.zero		1


	//   ....[80]....
        /*0608*/ 	.word	0x00004700
        /*060c*/ 	.word	0x000000ff
        /*0610*/ 	.word	0x00000070
        /*0614*/ 	.short	0x010a
        /*0616*/ 	.byte	0x07
	.zero		1


	//   ....[81]....
        /*0618*/ 	.word	0x00004720
        /*061c*/ 	.word	0x000000ff
        /*0620*/ 	.word	0x00000078
        /*0624*/ 	.short	0x010a
        /*0626*/ 	.byte	0x07
	.zero		1


	//   ....[82]....
        /*0628*/ 	.word	0x00004740
        /*062c*/ 	.word	0x000000ff
        /*0630*/ 	.word	0x00000080
        /*0634*/ 	.short	0x010a
        /*0636*/ 	.byte	0x07
	.zero		1


	//   ....[83]....
        /*0638*/ 	.word	0x00004780
        /*063c*/ 	.word	0x00000000
        /*0640*/ 	.word	0x00000088
        /*0644*/ 	.short	0x010a
        /*0646*/ 	.byte	0xff
	.zero		1


	//   ....[84]....
        /*0648*/ 	.word	0x00004ab0
        /*064c*/ 	.word	0x00000000
        /*0650*/ 	.word	0x000000a0
        /*0654*/ 	.short	0x010a
        /*0656*/ 	.byte	0xff
	.zero		1


	//   ....[85]....
        /*0658*/ 	.word	0x00004bc0
        /*065c*/ 	.word	0x00000000
        /*0660*/ 	.word	0x00000000
        /*0664*/ 	.short	0x0101
        /*0666*/ 	.byte	0xff
	.zero		1


	//   ....[86]....
        /*0668*/ 	.word	0x00005620
        /*066c*/ 	.word	0x00000003
        /*0670*/ 	.word	0x00000050
        /*0674*/ 	.short	0x010a
        /*0676*/ 	.byte	0xff
	.zero		1


	//   ....[87]....
        /*0678*/ 	.word	0x00005660
        /*067c*/ 	.word	0x000000c1
        /*0680*/ 	.word	0x000000c0
        /*0684*/ 	.short	0x010a
        /*0686*/ 	.byte	0xff
	.zero		1


	//   ....[88]....
        /*0688*/ 	.word	0x00005790
        /*068c*/ 	.word	0x00000003
        /*0690*/ 	.word	0x00000050
        /*0694*/ 	.short	0x010a
        /*0696*/ 	.byte	0xff
	.zero		1


	//   ....[89]....
        /*0698*/ 	.word	0x000058f0
        /*069c*/ 	.word	0x00000000
        /*06a0*/ 	.word	0x00000000
        /*06a4*/ 	.short	0x0101
        /*06a6*/ 	.byte	0xff
	.zero		1


	//   ....[90]....
        /*06a8*/ 	.word	0x00005950
        /*06ac*/ 	.word	0x000000c1
        /*06b0*/ 	.word	0x000000c0
        /*06b4*/ 	.short	0x010a
        /*06b6*/ 	.byte	0xff
	.zero		1


	//   ....[91]....
        /*06b8*/ 	.word	0x00006d00
        /*06bc*/ 	.word	0x000000cc
        /*06c0*/ 	.word	0x00000050
        /*06c4*/ 	.short	0x010a
        /*06c6*/ 	.byte	0xff
	.zero		1


	//   ....[92]....
        /*06c8*/ 	.word	0x00006dd0
        /*06cc*/ 	.word	0x000000cc
        /*06d0*/ 	.word	0x00000050
        /*06d4*/ 	.short	0x010a
        /*06d6*/ 	.byte	0xff
	.zero		1


	//   ....[93]....
        /*06d8*/ 	.word	0x00006f10
        /*06dc*/ 	.word	0x00000003
        /*06e0*/ 	.word	0x00000000
        /*06e4*/ 	.short	0x0101
        /*06e6*/ 	.byte	0xff
	.zero		1


	//   ....[94]....
        /*06e8*/ 	.word	0x000082b0
        /*06ec*/ 	.word	0x00000000
        /*06f0*/ 	.word	0x00000050
        /*06f4*/ 	.short	0x010a
        /*06f6*/ 	.byte	0xff
	.zero		1


	//   ....[95]....
        /*06f8*/ 	.word	0x00008380
        /*06fc*/ 	.word	0x00000000
        /*0700*/ 	.word	0x00000050
        /*0704*/ 	.short	0x010a
        /*0706*/ 	.byte	0xff
	.zero		1


	//   ....[96]....
        /*0708*/ 	.word	0x000084e0
        /*070c*/ 	.word	0x00000000
        /*0710*/ 	.word	0x00000000
        /*0714*/ 	.short	0x0101
        /*0716*/ 	.byte	0xff
	.zero		1


	//   ....[97]....
        /*0718*/ 	.word	0x00009890
        /*071c*/ 	.word	0x00000000
        /*0720*/ 	.word	0x00000050
        /*0724*/ 	.short	0x010a
        /*0726*/ 	.byte	0xff
	.zero		1


	//   ....[98]....
        /*0728*/ 	.word	0x00009960
        /*072c*/ 	.word	0x00000000
        /*0730*/ 	.word	0x00000050
        /*0734*/ 	.short	0x010a
        /*0736*/ 	.byte	0xff
	.zero		1


	//   ....[99]....
        /*0738*/ 	.word	0x00009ac0
        /*073c*/ 	.word	0x00000000
        /*0740*/ 	.word	0x00000000
        /*0744*/ 	.short	0x0101
        /*0746*/ 	.byte	0xff
	.zero		1


	//   ....[100]....
        /*0748*/ 	.word	0x00009fb0
        /*074c*/ 	.word	0x000000ff
        /*0750*/ 	.word	0x00000000
        /*0754*/ 	.short	0x0101
        /*0756*/ 	.byte	0x05
	.zero		1


	//   ....[101]....
        /*0758*/ 	.word	0x0000af30
        /*075c*/ 	.word	0x00000003
        /*0760*/ 	.word	0x000000f0
        /*0764*/ 	.short	0x010a
        /*0766*/ 	.byte	0xff
	.zero		1


	//   ....[102]....
        /*0768*/ 	.word	0x0000af90
        /*076c*/ 	.word	0x00000002
        /*0770*/ 	.word	0x00000028
        /*0774*/ 	.short	0x010a
        /*0776*/ 	.byte	0xff
	.zero		1


	//   ....[103]....
        /*0778*/ 	.word	0x0000aff0
        /*077c*/ 	.word	0x00000002
        /*0780*/ 	.word	0x00000028
        /*0784*/ 	.short	0x010a
        /*0786*/ 	.byte	0xff
	.zero		1


	//   ....[104]....
        /*0788*/ 	.word	0x0000b040
        /*078c*/ 	.word	0x00000002
        /*0790*/ 	.word	0x000000a0
        /*0794*/ 	.short	0x010a
        /*0796*/ 	.byte	0xff
	.zero		1


	//   ....[105]....
        /*0798*/ 	.word	0x0000b0a0
        /*079c*/ 	.word	0x00000000
        /*07a0*/ 	.word	0x00000000
        /*07a4*/ 	.short	0x010a
        /*07a6*/ 	.byte	0xff
	.zero		1


	//   ....[106]....
        /*07a8*/ 	.word	0x0000b100
        /*07ac*/ 	.word	0x00000000
        /*07b0*/ 	.word	0x00000000
        /*07b4*/ 	.short	0x010a
        /*07b6*/ 	.byte	0xff
	.zero		1


	//   ....[107]....
        /*07b8*/ 	.word	0x0000b160
        /*07bc*/ 	.word	0x00000000
        /*07c0*/ 	.word	0x00000000
        /*07c4*/ 	.short	0x010a
        /*07c6*/ 	.byte	0xff
	.zero		1


	//   ....[108]....
        /*07c8*/ 	.word	0x0000b1c0
        /*07cc*/ 	.word	0x00000000
        /*07d0*/ 	.word	0x00000000
        /*07d4*/ 	.short	0x010a
        /*07d6*/ 	.byte	0xff
	.zero		1


	//   ....[109]....
        /*07d8*/ 	.word	0x0000b210
        /*07dc*/ 	.word	0x00000000
        /*07e0*/ 	.word	0x000000e0
        /*07e4*/ 	.short	0x010a
        /*07e6*/ 	.byte	0xff
	.zero		1


	//   ....[110]....
        /*07e8*/ 	.word	0x0000b270
        /*07ec*/ 	.word	0x00000000
        /*07f0*/ 	.word	0x000000b0
        /*07f4*/ 	.short	0x010a
        /*07f6*/ 	.byte	0xff
	.zero		1


	//   ....[111]....
        /*07f8*/ 	.word	0x0000b2c0
        /*07fc*/ 	.word	0x00000000
        /*0800*/ 	.word	0x000000a0
        /*0804*/ 	.short	0x010a
        /*0806*/ 	.byte	0xff
	.zero		1


	//   ....[112]....
        /*0808*/ 	.word	0x0000b320
        /*080c*/ 	.word	0x00000000
        /*0810*/ 	.word	0x000000b0
        /*0814*/ 	.short	0x010a
        /*0816*/ 	.byte	0xff
	.zero		1


	//   ....[113]....
        /*0818*/ 	.word	0x0000b370
        /*081c*/ 	.word	0x00000000
        /*0820*/ 	.word	0x000000a0
        /*0824*/ 	.short	0x010a
        /*0826*/ 	.byte	0xff
	.zero		1


	//   ....[114]....
        /*0828*/ 	.word	0x0000b3d0
        /*082c*/ 	.word	0x00000003
        /*0830*/ 	.word	0x000000d0
        /*0834*/ 	.short	0x010a
        /*0836*/ 	.byte	0xff
	.zero		1


	//   ....[115]....
        /*0838*/ 	.word	0x0000b430
        /*083c*/ 	.word	0x00000000
        /*0840*/ 	.word	0x00000000
        /*0844*/ 	.short	0x010a
        /*0846*/ 	.byte	0xff
	.zero		1


	//   ....[116]....
        /*0848*/ 	.word	0x0000b490
        /*084c*/ 	.word	0x00000000
        /*0850*/ 	.word	0x00000000
        /*0854*/ 	.short	0x010a
        /*0856*/ 	.byte	0xff
	.zero		1


	//   ....[117]....
        /*0858*/ 	.word	0x0000b4f0
        /*085c*/ 	.word	0x00000000
        /*0860*/ 	.word	0x00000000
        /*0864*/ 	.short	0x010a
        /*0866*/ 	.byte	0xff
	.zero		1


	//   ....[118]....
        /*0868*/ 	.word	0x0000b540
        /*086c*/ 	.word	0x00000000
        /*0870*/ 	.word	0x000000a0
        /*0874*/ 	.short	0x010a
        /*0876*/ 	.byte	0xff
	.zero		1


	//   ....[119]....
        /*0878*/ 	.word	0x0000b5a0
        /*087c*/ 	.word	0x00000000
        /*0880*/ 	.word	0x00000098
        /*0884*/ 	.short	0x010a
        /*0886*/ 	.byte	0xff
	.zero		1


	//   ....[120]....
        /*0888*/ 	.word	0x0000b600
        /*088c*/ 	.word	0x00000003
        /*0890*/ 	.word	0x00000070
        /*0894*/ 	.short	0x010a
        /*0896*/ 	.byte	0xff
	.zero		1


	//   ....[121]....
        /*0898*/ 	.word	0x0000b660
        /*089c*/ 	.word	0x00000003
        /*08a0*/ 	.word	0x00000078
        /*08a4*/ 	.short	0x010a
        /*08a6*/ 	.byte	0xff
	.zero		1


	//   ....[122]....
        /*08a8*/ 	.word	0x0000b6c0
        /*08ac*/ 	.word	0x00000003
        /*08b0*/ 	.word	0x00000080
        /*08b4*/ 	.short	0x010a
        /*08b6*/ 	.byte	0xff
	.zero		1


	//   ....[123]....
        /*08b8*/ 	.word	0x0000b720
        /*08bc*/ 	.word	0x00000003
        /*08c0*/ 	.word	0x00000088
        /*08c4*/ 	.short	0x010a
        /*08c6*/ 	.byte	0xff
	.zero		1


	//   ....[124]....
        /*08c8*/ 	.word	0x0000b780
        /*08cc*/ 	.word	0x00000000
        /*08d0*/ 	.word	0x00000070
        /*08d4*/ 	.short	0x010a
        /*08d6*/ 	.byte	0xff
	.zero		1


	//   ....[125]....
        /*08d8*/ 	.word	0x0000b7e0
        /*08dc*/ 	.word	0x00000000
        /*08e0*/ 	.word	0x00000078
        /*08e4*/ 	.short	0x010a
        /*08e6*/ 	.byte	0xff
	.zero		1


	//   ....[126]....
        /*08e8*/ 	.word	0x0000b840
        /*08ec*/ 	.word	0x00000000
        /*08f0*/ 	.word	0x00000080
        /*08f4*/ 	.short	0x010a
        /*08f6*/ 	.byte	0xff
	.zero		1


	//   ....[127]....
        /*08f8*/ 	.word	0x0000b890
        /*08fc*/ 	.word	0x00000000
        /*0900*/ 	.word	0x000000a0
        /*0904*/ 	.short	0x010a
        /*0906*/ 	.byte	0xff
	.zero		1


	//   ....[128]....
        /*0908*/ 	.word	0x0000b8e0
        /*090c*/ 	.word	0x00000003
        /*0910*/ 	.word	0x00000050
        /*0914*/ 	.short	0x010a
        /*0916*/ 	.byte	0xff
	.zero		1


	//   ....[129]....
        /*0918*/ 	.word	0x0000b930
        /*091c*/ 	.word	0x000000c1
        /*0920*/ 	.word	0x000000c0
        /*0924*/ 	.short	0x010a
        /*0926*/ 	.byte	0xff
	.zero		1


	//   ....[130]....
        /*0928*/ 	.word	0x0000b980
        /*092c*/ 	.word	0x000000cc
        /*0930*/ 	.word	0x00000050
        /*0934*/ 	.short	0x010a
        /*0936*/ 	.byte	0xff
	.zero		1


	//   ....[131]....
        /*0938*/ 	.word	0x0000b9d0
        /*093c*/ 	.word	0x00000000
        /*0940*/ 	.word	0x00000050
        /*0944*/ 	.short	0x010a
        /*0946*/ 	.byte	0xff
	.zero		1


	//   ....[132]....
        /*0948*/ 	.word	0x0000ba20
        /*094c*/ 	.word	0x00000000
        /*0950*/ 	.word	0x00000050
        /*0954*/ 	.short	0x010a
        /*0956*/ 	.byte	0xff
	.zero		1


	//----- nvinfo : EIATTR_NUM_MBARRIERS
	.align		4
.L_48:
        /*0958*/ 	.byte	0x03, 0x38
        /*095a*/ 	.short	0x0020


	//----- nvinfo : EIATTR_EXIT_INSTR_OFFSETS
	.align		4
        /*095c*/ 	.byte	0x04, 0x1c
        /*095e*/ 	.short	(.L_50 - .L_49)


	//   ....[0]....
.L_49:
        /*0960*/ 	.word	0x00002570


	//   ....[1]....
        /*0964*/ 	.word	0x00002a60


	//   ....[2]....
        /*0968*/ 	.word	0x00002ac0


	//   ....[3]....
        /*096c*/ 	.word	0x00003750


	//   ....[4]....
        /*0970*/ 	.word	0x000047b0


	//   ....[5]....
        /*0974*/ 	.word	0x000047f0


	//   ....[6]....
        /*0978*/ 	.word	0x0000af20


	//----- nvinfo : EIATTR_MAX_THREADS
	.align		4
.L_50:
        /*097c*/ 	.byte	0x04, 0x05
        /*097e*/ 	.short	(.L_52 - .L_51)
.L_51:
        /*0980*/ 	.word	0x00000100
        /*0984*/ 	.word	0x00000001
        /*0988*/ 	.word	0x00000001


	//----- nvinfo : EIATTR_CRS_STACK_SIZE
	.align		4
.L_52:
        /*098c*/ 	.byte	0x04, 0x1e
        /*098e*/ 	.short	(.L_54 - .L_53)
.L_53:
        /*0990*/ 	.word	0x00000000


	//----- nvinfo : EIATTR_CBANK_PARAM_SIZE
	.align		4
.L_54:
        /*0994*/ 	.byte	0x03, 0x19
        /*0996*/ 	.short	0x0800


	//----- nvinfo : EIATTR_PARAM_CBANK
	.align		4
        /*0998*/ 	.byte	0x04, 0x0a
        /*099a*/ 	.short	(.L_56 - .L_55)
	.align		4
.L_55:
        /*099c*/ 	.word	index@(.nv.constant0._ZN7cutlass13device_kernelINS_4gemm6kernel13GemmUniversalIN4cute5tupleIJiiiiEEENS1_10collective13CollectiveMmaINS1_35MainloopSm100TmaUmmaWarpSpecializedILi5ELi2ELi2ENS5_IJNS4_1CILi1EEESB_SB_EEEEENS5_IJNSA_ILi128EEENSA_ILi256EEENSA_ILi32EEEEEENS_12float_e4m3_tENS5_IJlSB_lEEESI_SJ_NS4_8TiledMMAINS4_8MMA_AtomIJNS4_10MMA_TraitsINS4_19SM100_MMA_F8F6F4_SSEJSI_SI_fSE_SF_NS4_17integral_constantINS4_4UMMA5MajorELSQ_0EEESR_NSO_INSP_7ScaleInELSS_0EEEST_EEEEEENS4_6LayoutISC_NS5_IJNSA_ILi0EEESX_SX_EEEEENS5_IJNS4_10UnderscoreES10_S10_EEEEENS4_13SM90_TMA_LOADENS4_14ComposedLayoutINS4_7SwizzleILi1ELi4ELi3EEENS4_18smem_ptr_flag_bitsILi8EEENSW_INS5_IJNSA_ILi8EEESG_EEENS5_IJSG_SB_EEEEEEEvNS4_8identityES13_S1D_vS1E_EENS_8epilogue10collective18CollectiveEpilogueINS1G_23Sm100TmaWarpSpecializedILi4ELi2ELi64ELb0ELb0EEEJSH_NS5_IJNSW_ISE_SB_EENSW_INSA_ILi64EEESB_EEEEESI_SJ_SI_SJ_NS1G_6fusion15FusionCallbacksIS1K_NS1P_17LinearCombinationISI_fSI_fLNS_15FloatRoundStyleE2EEESH_S1O_JEEENS4_5SM1004TMEM4LOAD26SM100_TMEM_LOAD_32dp32b64xES13_NS14_INS15_ILi2ELi4ELi3EEES18_NSW_INS5_IJS19_S1M_EEENS5_IJS1M_SB_EEEEEEENS4_39AutoVectorizingCopyWithAssumedAlignmentILi128EEENS4_14SM90_TMA_STOREES23_S25_S25_EEEvvEEEEvNT_6ParamsE)
        /*09a0*/ 	.short	0x0380
        /*09a2*/ 	.short	0x0800


	//----- nvinfo : EIATTR_SW_WAR
	.align		4
.L_56:
        /*09a4*/ 	.byte	0x04, 0x36
        /*09a6*/ 	.short	(.L_58 - .L_57)
.L_57:
        /*09a8*/ 	.word	0x00000008
.L_58:


//--------------------- .nv.callgraph             --------------------------
	.section	.nv.callgraph,"",@"SHT_CUDA_CALLGRAPH"
	.align	4
	.sectionentsize	8
	.align		4
        /*0000*/ 	.word	0x00000000
	.align		4
        /*0004*/ 	.word	0xffffffff
	.align		4
        /*0008*/ 	.word	index@(_ZN7cutlass13device_kernelINS_4gemm6kernel13GemmUniversalIN4cute5tupleIJiiiiEEENS1_10collective13CollectiveMmaINS1_35MainloopSm100TmaUmmaWarpSpecializedILi5ELi2ELi2ENS5_IJNS4_1CILi1EEESB_SB_EEEEENS5_IJNSA_ILi128EEENSA_ILi256EEENSA_ILi32EEEEEENS_12float_e4m3_tENS5_IJlSB_lEEESI_SJ_NS4_8TiledMMAINS4_8MMA_AtomIJNS4_10MMA_TraitsINS4_19SM100_MMA_F8F6F4_SSEJSI_SI_fSE_SF_NS4_17integral_constantINS4_4UMMA5MajorELSQ_0EEESR_NSO_INSP_7ScaleInELSS_0EEEST_EEEEEENS4_6LayoutISC_NS5_IJNSA_ILi0EEESX_SX_EEEEENS5_IJNS4_10UnderscoreES10_S10_EEEEENS4_13SM90_TMA_LOADENS4_14ComposedLayoutINS4_7SwizzleILi1ELi4ELi3EEENS4_18smem_ptr_flag_bitsILi8EEENSW_INS5_IJNSA_ILi8EEESG_EEENS5_IJSG_SB_EEEEEEEvNS4_8identityES13_S1D_vS1E_EENS_8epilogue10collective18CollectiveEpilogueINS1G_23Sm100TmaWarpSpecializedILi4ELi2ELi64ELb0ELb0EEEJSH_NS5_IJNSW_ISE_SB_EENSW_INSA_ILi64EEESB_EEEEESI_SJ_SI_SJ_NS1G_6fusion15FusionCallbacksIS1K_NS1P_17LinearCombinationISI_fSI_fLNS_15FloatRoundStyleE2EEESH_S1O_JEEENS4_5SM1004TMEM4LOAD26SM100_TMEM_LOAD_32dp32b64xES13_NS14_INS15_ILi2ELi4ELi3EEES18_NSW_INS5_IJS19_S1M_EEENS5_IJS1M_SB_EEEEEEENS4_39AutoVectorizingCopyWithAssumedAlignmentILi128EEENS4_14SM90_TMA_STOREES23_S25_S25_EEEvvEEEEvNT_6ParamsE)
	.align		4
        /*000c*/ 	.word	index@(__assertfail)
	.align		4
        /*0010*/ 	.word	0x00000000
	.align		4
        /*0014*/ 	.word	0xfffffffe
	.align		4
        /*0018*/ 	.word	0x00000000
	.align		4
        /*001c*/ 	.word	0xfffffffd
	.align		4
        /*0020*/ 	.word	0x00000000
	.align		4
        /*0024*/ 	.word	0xfffffffc


//--------------------- .nv.constant4             --------------------------
	.section	.nv.constant4,"a",@progbits
	.align	8
	.align		8
.nv.constant4:
        /*0000*/ 	.dword	__assertfail
	.align		8
        /*0008*/ 	.dword	__unnamed_1
	.align		8
        /*0010*/ 	.dword	__unnamed_2
	.align		8
        /*0018*/ 	.dword	__unnamed_3
	.align		8
        /*0020*/ 	.dword	_ZN39_INTERNAL_09ed2fd5_4_k_cu_66935376_81284cuda3std3__45__cpo5beginE
	.align		8
        /*0028*/ 	.dword	_ZN39_INTERNAL_09ed2fd5_4_k_cu_66935376_81284cuda3std3__45__cpo3endE
	.align		8
        /*0030*/ 	.dword	_ZN39_INTERNAL_09ed2fd5_4_k_cu_66935376_81284cuda3std3__45__cpo6cbeginE
	.align		8
        /*0038*/ 	.dword	_ZN39_INTERNAL_09ed2fd5_4_k_cu_66935376_81284cuda3std3__45__cpo4cendE
	.align		8
        /*0040*/ 	.dword	_ZN39_INTERNAL_09ed2fd5_4_k_cu_66935376_81284cuda3std3__441_GLOBAL__N__09ed2fd5_4_k_cu_66935376_81286ignoreE
	.align		8
        /*0048*/ 	.dword	_ZN39_INTERNAL_09ed2fd5_4_k_cu_66935376_81284cuda3std3__419piecewise_constructE
	.align		8
        /*0050*/ 	.dword	_ZN39_INTERNAL_09ed2fd5_4_k_cu_66935376_81284cuda3std3__48in_placeE
	.align		8
        /*0058*/ 	.dword	_ZN39_INTERNAL_09ed2fd5_4_k_cu_66935376_81284cuda3std6ranges3__45__cpo4swapE
	.align		8
        /*0060*/ 	.dword	_ZN39_INTERNAL_09ed2fd5_4_k_cu_66935376_81284cuda3std6ranges3__45__cpo9iter_moveE
	.align		8
        /*0068*/ 	.dword	_ZN39_INTERNAL_09ed2fd5_4_k_cu_66935376_81284cute7productE
	.align		8
        /*0070*/ 	.dword	_ZN39_INTERNAL_09ed2fd5_4_k_cu_66935376_81284cute1_E
	.align		8
        /*0078*/ 	.dword	$str$25
	.align		8
        /*0080*/ 	.dword	$str$26
	.align		8
        /*0088*/ 	.dword	$str$27
	.align		8
        /*0090*/ 	.dword	$str$28


//--------------------- .text._ZN7cutlass13device_kernelINS_4gemm6kernel13GemmUniversalIN4cute5tupleIJiiiiEEENS1_10collective13CollectiveMmaINS1_35MainloopSm100TmaUmmaWarpSpecializedILi5ELi2ELi2ENS5_IJNS4_1CILi1EEESB_SB_EEEEENS5_IJNSA_ILi128EEENSA_ILi256EEENSA_ILi32EEEEEENS_12float_e4m3_tENS5_IJlSB_lEEESI_SJ_NS4_8TiledMMAINS4_8MMA_AtomIJNS4_10MMA_TraitsINS4_19SM100_MMA_F8F6F4_SSEJSI_SI_fSE_SF_NS4_17integral_constantINS4_4UMMA5MajorELSQ_0EEESR_NSO_INSP_7ScaleInELSS_0EEEST_EEEEEENS4_6LayoutISC_NS5_IJNSA_ILi0EEESX_SX_EEEEENS5_IJNS4_10UnderscoreES10_S10_EEEEENS4_13SM90_TMA_LOADENS4_14ComposedLayoutINS4_7SwizzleILi1ELi4ELi3EEENS4_18smem_ptr_flag_bitsILi8EEENSW_INS5_IJNSA_ILi8EEESG_EEENS5_IJSG_SB_EEEEEEEvNS4_8identityES13_S1D_vS1E_EENS_8epilogue10collective18CollectiveEpilogueINS1G_23Sm100TmaWarpSpecializedILi4ELi2ELi64ELb0ELb0EEEJSH_NS5_IJNSW_ISE_SB_EENSW_INSA_ILi64EEESB_EEEEESI_SJ_SI_SJ_NS1G_6fusion15FusionCallbacksIS1K_NS1P_17LinearCombinationISI_fSI_fLNS_15FloatRoundStyleE2EEESH_S1O_JEEENS4_5SM1004TMEM4LOAD26SM100_TMEM_LOAD_32dp32b64xES13_NS14_INS15_ILi2ELi4ELi3EEES18_NSW_INS5_IJS19_S1M_EEENS5_IJS1M_SB_EEEEEEENS4_39AutoVectorizingCopyWithAssumedAlignmentILi128EEENS4_14SM90_TMA_STOREES23_S25_S25_EEEvvEEEEvNT_6ParamsE --------------------------
	.section	.text._ZN7cutlass13device_kernelINS_4gemm6kernel13GemmUniversalIN4cute5tupleIJiiiiEEENS1_10collective13CollectiveMmaINS1_35MainloopSm100TmaUmmaWarpSpecializedILi5ELi2ELi2ENS5_IJNS4_1CILi1EEESB_SB_EEEEENS5_IJNSA_ILi128EEENSA_ILi256EEENSA_ILi32EEEEEENS_12float_e4m3_tENS5_IJlSB_lEEESI_SJ_NS4_8TiledMMAINS4_8MMA_AtomIJNS4_10MMA_TraitsINS4_19SM100_MMA_F8F6F4_SSEJSI_SI_fSE_SF_NS4_17integral_constantINS4_4UMMA5MajorELSQ_0EEESR_NSO_INSP_7ScaleInELSS_0EEEST_EEEEEENS4_6LayoutISC_NS5_IJNSA_ILi0EEESX_SX_EEEEENS5_IJNS4_10UnderscoreES10_S10_EEEEENS4_13SM90_TMA_LOADENS4_14ComposedLayoutINS4_7SwizzleILi1ELi4ELi3EEENS4_18smem_ptr_flag_bitsILi8EEENSW_INS5_IJNSA_ILi8EEESG_EEENS5_IJSG_SB_EEEEEEEvNS4_8identityES13_S1D_vS1E_EENS_8epilogue10collective18CollectiveEpilogueINS1G_23Sm100TmaWarpSpecializedILi4ELi2ELi64ELb0ELb0EEEJSH_NS5_IJNSW_ISE_SB_EENSW_INSA_ILi64EEESB_EEEEESI_SJ_SI_SJ_NS1G_6fusion15FusionCallbacksIS1K_NS1P_17LinearCombinationISI_fSI_fLNS_15FloatRoundStyleE2EEESH_S1O_JEEENS4_5SM1004TMEM4LOAD26SM100_TMEM_LOAD_32dp32b64xES13_NS14_INS15_ILi2ELi4ELi3EEES18_NSW_INS5_IJS19_S1M_EEENS5_IJS1M_SB_EEEEEEENS4_39AutoVectorizingCopyWithAssumedAlignmentILi128EEENS4_14SM90_TMA_STOREES23_S25_S25_EEEvvEEEEvNT_6ParamsE,"ax",@progbits
	.align	128
.text._ZN7cutlass13device_kernelINS_4gemm6kernel13GemmUniversalIN4cute5tupleIJiiiiEEENS1_10collective13CollectiveMmaINS1_35MainloopSm100TmaUmmaWarpSpecializedILi5ELi2ELi2ENS5_IJNS4_1CILi1EEESB_SB_EEEEENS5_IJNSA_ILi128EEENSA_ILi256EEENSA_ILi32EEEEEENS_12float_e4m3_tENS5_IJlSB_lEEESI_SJ_NS4_8TiledMMAINS4_8MMA_AtomIJNS4_10MMA_TraitsINS4_19SM100_MMA_F8F6F4_SSEJSI_SI_fSE_SF_NS4_17integral_constantINS4_4UMMA5MajorELSQ_0EEESR_NSO_INSP_7ScaleInELSS_0EEEST_EEEEEENS4_6LayoutISC_NS5_IJNSA_ILi0EEESX_SX_EEEEENS5_IJNS4_10UnderscoreES10_S10_EEEEENS4_13SM90_TMA_LOADENS4_14ComposedLayoutINS4_7SwizzleILi1ELi4ELi3EEENS4_18smem_ptr_flag_bitsILi8EEENSW_INS5_IJNSA_ILi8EEESG_EEENS5_IJSG_SB_EEEEEEEvNS4_8identityES13_S1D_vS1E_EENS_8epilogue10collective18CollectiveEpilogueINS1G_23Sm100TmaWarpSpecializedILi4ELi2ELi64ELb0ELb0EEEJSH_NS5_IJNSW_ISE_SB_EENSW_INSA_ILi64EEESB_EEEEESI_SJ_SI_SJ_NS1G_6fusion15FusionCallbacksIS1K_NS1P_17LinearCombinationISI_fSI_fLNS_15FloatRoundStyleE2EEESH_S1O_JEEENS4_5SM1004TMEM4LOAD26SM100_TMEM_LOAD_32dp32b64xES13_NS14_INS15_ILi2ELi4ELi3EEES18_NSW_INS5_IJS19_S1M_EEENS5_IJS1M_SB_EEEEEEENS4_39AutoVectorizingCopyWithAssumedAlignmentILi128EEENS4_14SM90_TMA_STOREES23_S25_S25_EEEvvEEEEvNT_6ParamsE:
        .type           _ZN7cutlass13device_kernelINS_4gemm6kernel13GemmUniversalIN4cute5tupleIJiiiiEEENS1_10collective13CollectiveMmaINS1_35MainloopSm100TmaUmmaWarpSpecializedILi5ELi2ELi2ENS5_IJNS4_1CILi1EEESB_SB_EEEEENS5_IJNSA_ILi128EEENSA_ILi256EEENSA_ILi32EEEEEENS_12float_e4m3_tENS5_IJlSB_lEEESI_SJ_NS4_8TiledMMAINS4_8MMA_AtomIJNS4_10MMA_TraitsINS4_19SM100_MMA_F8F6F4_SSEJSI_SI_fSE_SF_NS4_17integral_constantINS4_4UMMA5MajorELSQ_0EEESR_NSO_INSP_7ScaleInELSS_0EEEST_EEEEEENS4_6LayoutISC_NS5_IJNSA_ILi0EEESX_SX_EEEEENS5_IJNS4_10UnderscoreES10_S10_EEEEENS4_13SM90_TMA_LOADENS4_14ComposedLayoutINS4_7SwizzleILi1ELi4ELi3EEENS4_18smem_ptr_flag_bitsILi8EEENSW_INS5_IJNSA_ILi8EEESG_EEENS5_IJSG_SB_EEEEEEEvNS4_8identityES13_S1D_vS1E_EENS_8epilogue10collective18CollectiveEpilogueINS1G_23Sm100TmaWarpSpecializedILi4ELi2ELi64ELb0ELb0EEEJSH_NS5_IJNSW_ISE_SB_EENSW_INSA_ILi64EEESB_EEEEESI_SJ_SI_SJ_NS1G_6fusion15FusionCallbacksIS1K_NS1P_17LinearCombinationISI_fSI_fLNS_15FloatRoundStyleE2EEESH_S1O_JEEENS4_5SM1004TMEM4LOAD26SM100_TMEM_LOAD_32dp32b64xES13_NS14_INS15_ILi2ELi4ELi3EEES18_NSW_INS5_IJS19_S1M_EEENS5_IJS1M_SB_EEEEEEENS4_39AutoVectorizingCopyWithAssumedAlignmentILi128EEENS4_14SM90_TMA_STOREES23_S25_S25_EEEvvEEEEvNT_6ParamsE,@function
        .size           _ZN7cutlass13device_kernelINS_4gemm6kernel13GemmUniversalIN4cute5tupleIJiiiiEEENS1_10collective13CollectiveMmaINS1_35MainloopSm100TmaUmmaWarpSpecializedILi5ELi2ELi2ENS5_IJNS4_1CILi1EEESB_SB_EEEEENS5_IJNSA_ILi128EEENSA_ILi256EEENSA_ILi32EEEEEENS_12float_e4m3_tENS5_IJlSB_lEEESI_SJ_NS4_8TiledMMAINS4_8MMA_AtomIJNS4_10MMA_TraitsINS4_19SM100_MMA_F8F6F4_SSEJSI_SI_fSE_SF_NS4_17integral_constantINS4_4UMMA5MajorELSQ_0EEESR_NSO_INSP_7ScaleInELSS_0EEEST_EEEEEENS4_6LayoutISC_NS5_IJNSA_ILi0EEESX_SX_EEEEENS5_IJNS4_10UnderscoreES10_S10_EEEEENS4_13SM90_TMA_LOADENS4_14ComposedLayoutINS4_7SwizzleILi1ELi4ELi3EEENS4_18smem_ptr_flag_bitsILi8EEENSW_INS5_IJNSA_ILi8EEESG_EEENS5_IJSG_SB_EEEEEEEvNS4_8identityES13_S1D_vS1E_EENS_8epilogue10collective18CollectiveEpilogueINS1G_23Sm100TmaWarpSpecializedILi4ELi2ELi64ELb0ELb0EEEJSH_NS5_IJNSW_ISE_SB_EENSW_INSA_ILi64EEESB_EEEEESI_SJ_SI_SJ_NS1G_6fusion15FusionCallbacksIS1K_NS1P_17LinearCombinationISI_fSI_fLNS_15FloatRoundStyleE2EEESH_S1O_JEEENS4_5SM1004TMEM4LOAD26SM100_TMEM_LOAD_32dp32b64xES13_NS14_INS15_ILi2ELi4ELi3EEES18_NSW_INS5_IJS19_S1M_EEENS5_IJS1M_SB_EEEEEEENS4_39AutoVectorizingCopyWithAssumedAlignmentILi128EEENS4_14SM90_TMA_STOREES23_S25_S25_EEEvvEEEEvNT_6ParamsE,(.L_x_170 - _ZN7cutlass13device_kernelINS_4gemm6kernel13GemmUniversalIN4cute5tupleIJiiiiEEENS1_10collective13CollectiveMmaINS1_35MainloopSm100TmaUmmaWarpSpecializedILi5ELi2ELi2ENS5_IJNS4_1CILi1EEESB_SB_EEEEENS5_IJNSA_ILi128EEENSA_ILi256EEENSA_ILi32EEEEEENS_12float_e4m3_tENS5_IJlSB_lEEESI_SJ_NS4_8TiledMMAINS4_8MMA_AtomIJNS4_10MMA_TraitsINS4_19SM100_MMA_F8F6F4_SSEJSI_SI_fSE_SF_NS4_17integral_constantINS4_4UMMA5MajorELSQ_0EEESR_NSO_INSP_7ScaleInELSS_0EEEST_EEEEEENS4_6LayoutISC_NS5_IJNSA_ILi0EEESX_SX_EEEEENS5_IJNS4_10UnderscoreES10_S10_EEEEENS4_13SM90_TMA_LOADENS4_14ComposedLayoutINS4_7SwizzleILi1ELi4ELi3EEENS4_18smem_ptr_flag_bitsILi8EEENSW_INS5_IJNSA_ILi8EEESG_EEENS5_IJSG_SB_EEEEEEEvNS4_8identityES13_S1D_vS1E_EENS_8epilogue10collective18CollectiveEpilogueINS1G_23Sm100TmaWarpSpecializedILi4ELi2ELi64ELb0ELb0EEEJSH_NS5_IJNSW_ISE_SB_EENSW_INSA_ILi64EEESB_EEEEESI_SJ_SI_SJ_NS1G_6fusion15FusionCallbacksIS1K_NS1P_17LinearCombinationISI_fSI_fLNS_15FloatRoundStyleE2EEESH_S1O_JEEENS4_5SM1004TMEM4LOAD26SM100_TMEM_LOAD_32dp32b64xES13_NS14_INS15_ILi2ELi4ELi3EEES18_NSW_INS5_IJS19_S1M_EEENS5_IJS1M_SB_EEEEEEENS4_39AutoVectorizingCopyWithAssumedAlignmentILi128EEENS4_14SM90_TMA_STOREES23_S25_S25_EEEvvEEEEvNT_6ParamsE)
        .other          _ZN7cutlass13device_kernelINS_4gemm6kernel13GemmUniversalIN4cute5tupleIJiiiiEEENS1_10collective13CollectiveMmaINS1_35MainloopSm100TmaUmmaWarpSpecializedILi5ELi2ELi2ENS5_IJNS4_1CILi1EEESB_SB_EEEEENS5_IJNSA_ILi128EEENSA_ILi256EEENSA_ILi32EEEEEENS_12float_e4m3_tENS5_IJlSB_lEEESI_SJ_NS4_8TiledMMAINS4_8MMA_AtomIJNS4_10MMA_TraitsINS4_19SM100_MMA_F8F6F4_SSEJSI_SI_fSE_SF_NS4_17integral_constantINS4_4UMMA5MajorELSQ_0EEESR_NSO_INSP_7ScaleInELSS_0EEEST_EEEEEENS4_6LayoutISC_NS5_IJNSA_ILi0EEESX_SX_EEEEENS5_IJNS4_10UnderscoreES10_S10_EEEEENS4_13SM90_TMA_LOADENS4_14ComposedLayoutINS4_7SwizzleILi1ELi4ELi3EEENS4_18smem_ptr_flag_bitsILi8EEENSW_INS5_IJNSA_ILi8EEESG_EEENS5_IJSG_SB_EEEEEEEvNS4_8identityES13_S1D_vS1E_EENS_8epilogue10collective18CollectiveEpilogueINS1G_23Sm100TmaWarpSpecializedILi4ELi2ELi64ELb0ELb0EEEJSH_NS5_IJNSW_ISE_SB_EENSW_INSA_ILi64EEESB_EEEEESI_SJ_SI_SJ_NS1G_6fusion15FusionCallbacksIS1K_NS1P_17LinearCombinationISI_fSI_fLNS_15FloatRoundStyleE2EEESH_S1O_JEEENS4_5SM1004TMEM4LOAD26SM100_TMEM_LOAD_32dp32b64xES13_NS14_INS15_ILi2ELi4ELi3EEES18_NSW_INS5_IJS19_S1M_EEENS5_IJS1M_SB_EEEEEEENS4_39AutoVectorizingCopyWithAssumedAlignmentILi128EEENS4_14SM90_TMA_STOREES23_S25_S25_EEEvvEEEEvNT_6ParamsE,@"STO_CUDA_ENTRY STV_DEFAULT"
_ZN7cutlass13device_kernelINS_4gemm6kernel13GemmUniversalIN4cute5tupleIJiiiiEEENS1_10collective13CollectiveMmaINS1_35MainloopSm100TmaUmmaWarpSpecializedILi5ELi2ELi2ENS5_IJNS4_1CILi1EEESB_SB_EEEEENS5_IJNSA_ILi128EEENSA_ILi256EEENSA_ILi32EEEEEENS_12float_e4m3_tENS5_IJlSB_lEEESI_SJ_NS4_8TiledMMAINS4_8MMA_AtomIJNS4_10MMA_TraitsINS4_19SM100_MMA_F8F6F4_SSEJSI_SI_fSE_SF_NS4_17integral_constantINS4_4UMMA5MajorELSQ_0EEESR_NSO_INSP_7ScaleInELSS_0EEEST_EEEEEENS4_6LayoutISC_NS5_IJNSA_ILi0EEESX_SX_EEEEENS5_IJNS4_10UnderscoreES10_S10_EEEEENS4_13SM90_TMA_LOADENS4_14ComposedLayoutINS4_7SwizzleILi1ELi4ELi3EEENS4_18smem_ptr_flag_bitsILi8EEENSW_INS5_IJNSA_ILi8EEESG_EEENS5_IJSG_SB_EEEEEEEvNS4_8identityES13_S1D_vS1E_EENS_8epilogue10collective18CollectiveEpilogueINS1G_23Sm100TmaWarpSpecializedILi4ELi2ELi64ELb0ELb0EEEJSH_NS5_IJNSW_ISE_SB_EENSW_INSA_ILi64EEESB_EEEEESI_SJ_SI_SJ_NS1G_6fusion15FusionCallbacksIS1K_NS1P_17LinearCombinationISI_fSI_fLNS_15FloatRoundStyleE2EEESH_S1O_JEEENS4_5SM1004TMEM4LOAD26SM100_TMEM_LOAD_32dp32b64xES13_NS14_INS15_ILi2ELi4ELi3EEES18_NSW_INS5_IJS19_S1M_EEENS5_IJS1M_SB_EEEEEEENS4_39AutoVectorizingCopyWithAssumedAlignmentILi128EEENS4_14SM90_TMA_STOREES23_S25_S25_EEEvvEEEEvNT_6ParamsE:
[----:B------:R-:W1:Y:S01]  /*0000*/  LDC R1, c[0x0][0x37c] ;  /* 0x0000df00ff017b82 */ /* 0x000e620000000800 */
[----:B------:R-:W2:Y:S01]  /*0010*/  S2R R185, SR_TID.X ;  /* 0x0000000000b97919 */ /* 0x000ea20000002100 */
[----:B------:R-:W3:Y:S01]  /*0020*/  LDCU.64 UR4, c[0x0][0x890] ;  /* 0x00011200ff0477ac */ /* 0x000ee20008000a00 */
[----:B------:R-:W-:Y:S02]  /*0030*/  PRMT R171, RZ, 0x7610, R171 ;  /* 0x00007610ffab7816 */ /* 0x000fe400000000ab */
[----:B------:R-:W-:Y:S01]  /*0040*/  ELECT P5, URZ, PT ;  /* 0x0000000000ff782f */ /* 0x000fe200038a0000 */
[----:B------:R-:W4:Y:S01]  /*0050*/  LDCU.64 UR46, c[0x0][0x358] ;  /* 0x00006b00ff2e77ac */ /* 0x000f220008000a00 */
[----:B---3--:R-:W-:-:S04]  /*0060*/  UISETP.NE.U32.AND UP0, UPT, UR4, URZ, UPT ;  /* 0x000000ff0400728c */ /* 0x008fc8000bf05070 */
[----:B------:R-:W-:Y:S01]  /*0070*/  UISETP.NE.AND.EX UP0, UPT, UR5, URZ, UPT, UP0 ;  /* 0x000000ff0500728c */ /* 0x000fe2000bf05300 */
[----:B--2---:R-:W-:-:S05]  /*0080*/  SHF.R.U32.HI R173, RZ, 0x5, R185 ;  /* 0x00000005ffad7819 */ /* 0x004fca00000116b9 */
[----:B------:R-:W2:Y:S02]  /*0090*/  SHFL.IDX PT, R0, R173, RZ, 0x1f ;  /* 0x00001fffad007589 */ /* 0x000ea400000e0000 */
[----:B--2---:R-:W-:Y:S01]  /*00a0*/  R2UR UR8, R0 ;  /* 0x00000000000872ca */ /* 0x004fe200000e0000 */
[----:B-1--4-:R-:W-:-:S14]  /*00b0*/  BRA.U UP0, `(.L_x_0) ;  /* 0x00000001002c7547 */ /* 0x012fdc000b800000 */
[----:B------:R-:W1:Y:S02]  /*00c0*/  LDCU.64 UR6, c[0x0][0x888] ;  /* 0x00011100ff0677ac */ /* 0x000e640008000a00 */
[----:B-1----:R-:W-:-:S04]  /*00d0*/  UISETP.NE.U32.AND UP0, UPT, UR6, URZ, UPT ;  /* 0x000000ff0600728c */ /* 0x002fc8000bf05070 */
[----:B------:R-:W-:-:S09]  /*00e0*/  UISETP.NE.AND.EX UP0, UPT, UR7, URZ, UPT, UP0 ;  /* 0x000000ff0700728c */ /* 0x000fd2000bf05300 */
[----:B------:R-:W-:Y:S05]  /*00f0*/  BRA.U !UP0, `(.L_x_1) ;  /* 0x0000000108107547 */ /* 0x000fea000b800000 */
[----:B------:R-:W1:Y:S02]  /*0100*/  LDC.64 R2, c[0x0][0x888] ;  /* 0x00022200ff027b82 */ /* 0x000e640000000a00 */
[----:B-1----:R1:W5:Y:S01]  /*0110*/  LDG.E R81, desc[UR46][R2.64] ;  /* 0x0000002e02517981 */ /* 0x002362000c1e1900 */
[----:B------:R-:W-:Y:S01]  /*0120*/  HFMA2 R171, -RZ, RZ, 0, 5.9604644775390625e-08 ;  /* 0x00000001ffab7431 */ /* 0x000fe200000001ff */
[----:B------:R-:W-:Y:S05]  /*0130*/  BRA `(.L_x_0) ;  /* 0x00000000000c7947 */ /* 0x000fea0003800000 */
.L_x_1:
[----:B------:R-:W1:Y:S01]  /*0140*/  LDCU UR6, c[0x0][0x880] ;  /* 0x00011000ff0677ac */ /* 0x000e620008000800 */
[----:B------:R-:W-:Y:S01]  /*0150*/  HFMA2 R171, -RZ, RZ, 0, 5.9604644775390625e-08 ;  /* 0x00000001ffab7431 */ /* 0x000fe200000001ff */
[----:B-1----:R-:W-:-:S07]  /*0160*/  MOV R81, UR6 ;  /* 0x0000000600517c02 */ /* 0x002fce0008000f00 */
.L_x_0:
[----:B------:R-:W2:Y:S02]  /*0170*/  LDCU.64 UR6, c[0x0][0x8b0] ;  /* 0x00011600ff0677ac */ /* 0x000ea40008000a00 */
[----:B--2---:R-:W-:-:S04]  /*0180*/  UISETP.NE.U32.AND UP0, UPT, UR6, URZ, UPT ;  /* 0x000000ff0600728c */ /* 0x004fc8000bf05070 */
[----:B------:R-:W-:-:S09]  /*0190*/  UISETP.NE.AND.EX UP0, UPT, UR7, URZ, UPT, UP0 ;  /* 0x000000ff0700728c */ /* 0x000fd2000bf05300 */
[----:B------:R-:W-:Y:S05]  /*01a0*/  BRA.U UP0, `(.L_x_2) ;  /* 0x0000000100247547 */ /* 0x000fea000b800000 */
[----:B------:R-:W2:Y:S02]  /*01b0*/  LDCU.64 UR6, c[0x0][0x8a8] ;  /* 0x00011500ff0677ac */ /* 0x000ea40008000a00 */
[----:B--2---:R-:W-:-:S04]  /*01c0*/  UISETP.NE.U32.AND UP0, UPT, UR6, URZ, UPT ;  /* 0x000000ff0600728c */ /* 0x004fc8000bf05070 */
[----:B------:R-:W-:-:S09]  /*01d0*/  UISETP.NE.AND.EX UP0, UPT, UR7, URZ, UPT, UP0 ;  /* 0x000000ff0700728c */ /* 0x000fd2000bf05300 */
[----:B------:R-:W-:Y:S05]  /*01e0*/  BRA.U !UP0, `(.L_x_3) ;  /* 0x00000001080c7547 */ /* 0x000fea000b800000 */
[----:B------:R-:W2:Y:S02]  /*01f0*/  LDC.64 R78, c[0x0][0x8a8] ;  /* 0x00022a00ff4e7b82 */ /* 0x000ea40000000a00 */
[----:B--2---:R2:W5:Y:S01]  /*0200*/  LDG.E R78, desc[UR46][R78.64] ;  /* 0x0000002e4e4e7981 */ /* 0x004562000c1e1900 */
[----:B------:R-:W-:Y:S05]  /*0210*/  BRA `(.L_x_2) ;  /* 0x0000000000087947 */ /* 0x000fea0003800000 */
.L_x_3:
[----:B------:R-:W2:Y:S02]  /*0220*/  LDCU UR6, c[0x0][0x8a0] ;  /* 0x00011400ff0677ac */ /* 0x000ea40008000800 */
[----:B--2---:R-:W-:Y:S02]  /*0230*/  MOV R78, UR6 ;  /* 0x00000006004e7c02 */ /* 0x004fe40008000f00 */
.L_x_2:
[----:B------:R-:W-:Y:S01]  /*0240*/  IMAD.U32 R0, RZ, RZ, UR8 ;  /* 0x00000008ff007e24 */ /* 0x000fe2000f8e00ff */
[----:B------:R-:W-:Y:S04]  /*0250*/  BSSY.RECONVERGENT B0, `(.L_x_4) ;  /* 0x000000c000007945 */ /* 0x000fe80003800200 */
[C---:B------:R-:W-:Y:S02]  /*0260*/  ISETP.NE.OR P1, PT, R0.reuse, 0x1, !P5 ;  /* 0x000000010000780c */ /* 0x040fe40006f25670 */
[----:B------:R-:W-:-:S11]  /*0270*/  ISETP.NE.OR P0, PT, R0, 0x3, !P5 ;  /* 0x000000030000780c */ /* 0x000fd60006f05670 */
[----:B------:R-:W-:Y:S05]  /*0280*/  @P1 BRA `(.L_x_5) ;  /* 0x0000000000201947 */ /* 0x000fea0003800000 */
[----:B------:R-:W3:Y:S02]  /*0290*/  LDCU.64 UR6, c[0x0][0x348] ;  /* 0x00006900ff0677ac */ /* 0x000ee40008000a00 */
[----:B---3--:R-:W-:Y:S02]  /*02a0*/  UIADD3 UR10, UP1, UPT, UR6, 0x80, URZ ;  /* 0x00000080060a7890 */ /* 0x008fe4000ff3e0ff */
[----:B------:R-:W-:Y:S02]  /*02b0*/  UIADD3 UR6, UP0, UPT, UR6, 0x180, URZ ;  /* 0x0000018006067890 */ /* 0x000fe4000ff1e0ff */
[----:B------:R-:W-:Y:S02]  /*02c0*/  UIADD3.X UR11, UPT, UPT, URZ, UR7, URZ, UP1, !UPT ;  /* 0x00000007ff0b7290 */ /* 0x000fe40008ffe4ff */
[----:B------:R-:W-:-:S07]  /*02d0*/  UIADD3.X UR7, UPT, UPT, URZ, UR7, URZ, UP0, !UPT ;  /* 0x00000007ff077290 */ /* 0x000fce00087fe4ff */
[----:B------:R3:W-:Y:S02]  /*02e0*/  UTMACCTL.PF [UR10] ;  /* 0x000000000a0079b9 */ /* 0x0007e40008040000 */
[----:B------:R3:W-:Y:S02]  /*02f0*/  UTMACCTL.PF [UR6] ;  /* 0x00000000060079b9 */ /* 0x0007e40008040000 */
[----:B---3--:R-:W-:Y:S01]  /*0300*/  NOP ;  /* 0x0000000000007918 */ /* 0x008fe20000000000 */
.L_x_5:
[----:B------:R-:W-:Y:S05]  /*0310*/  BSYNC.RECONVERGENT B0 ;  /* 0x0000000000007941 */ /* 0x000fea0003800200 */
.L_x_4:
[----:B------:R-:W-:Y:S04]  /*0320*/  BSSY.RECONVERGENT B0, `(.L_x_6) ;  /* 0x000000a000007945 */ /* 0x000fe80003800200 */
        /* <DEDUP_REMOVED lines=9> */
.L_x_7:
[----:B------:R-:W-:Y:S05]  /*03c0*/  BSYNC.RECONVERGENT B0 ;  /* 0x0000000000007941 */ /* 0x000fea0003800200 */
.L_x_6:
[----:B------:R-:W3:Y:S01]  /*03d0*/  LDCU.64 UR6, c[0x0][0x888] ;  /* 0x00011100ff0677ac */ /* 0x000ee20008000a00 */
[----:B------:R-:W-:Y:S02]  /*03e0*/  UISETP.EQ.U32.AND UP1, UPT, UR4, URZ, UPT ;  /* 0x000000ff0400728c */ /* 0x000fe4000bf22070 */
[----:B------:R-:W-:Y:S02]  /*03f0*/  UPLOP3.LUT UP2, UPT, UPT, UPT, UPT, 0x80, 0x8 ;  /* 0x000000000008789c */ /* 0x000fe40003f4f070 */
[----:B---3--:R-:W-:-:S04]  /*0400*/  UISETP.NE.U32.AND UP0, UPT, UR6, URZ, UPT ;  /* 0x000000ff0600728c */ /* 0x008fc8000bf05070 */
[----:B------:R-:W-:-:S04]  /*0410*/  UISETP.NE.AND.EX UP0, UPT, UR7, URZ, UPT, UP0 ;  /* 0x000000ff0700728c */ /* 0x000fc8000bf05300 */
[----:B------:R-:W-:-:S04]  /*0420*/  UISETP.EQ.OR.EX UP3, UPT, UR5, URZ, !UP0, UP1 ;  /* 0x000000ff0500728c */ /* 0x000fc8000c762710 */
[----:B------:R-:W-:-:S05]  /*0430*/  UP2UR UR50, UPR, URZ, 0x8 ;  /* 0x00000008ff327883 */ /* 0x000fca0008000000 */
[----:B------:R-:W-:Y:S07]  /*0440*/  BRA.U !UP3, `(.L_x_8) ;  /* 0x000000010b207547 */ /* 0x000fee000b800000 */
[----:B------:R-:W-:Y:S01]  /*0450*/  UISETP.NE.U32.AND UP2, UPT, UR4, URZ, UPT ;  /* 0x000000ff0400728c */ /* 0x000fe2000bf45070 */
[----:B-----5:R-:W-:Y:S01]  /*0460*/  FSETP.NEU.AND P0, PT, R81, RZ, PT ;  /* 0x000000ff5100720b */ /* 0x020fe20003f0d000 */
[----:B------:R-:W-:Y:S02]  /*0470*/  USEL UR4, URZ, 0xffffffff, UP0 ;  /* 0xffffffffff047887 */ /* 0x000fe40008000000 */
[----:B------:R-:W-:-:S10]  /*0480*/  UISETP.NE.AND.EX UP2, UPT, UR5, URZ, UPT, UP2 ;  /* 0x000000ff0500728c */ /* 0x000fd4000bf45320 */
[----:B------:R-:W-:Y:S01]  /*0490*/  VOTEU.ANY UP1, P0 ;  /* 0x0000000000ff7886 */ /* 0x000fe20000020100 */
[----:B------:R-:W-:-:S04]  /*04a0*/  @!UP2 USEL UR4, URZ, 0xffffffff, UP1 ;  /* 0xffffffffff04a887 */ /* 0x000fc80008800000 */
[----:B------:R-:W-:-:S04]  /*04b0*/  ULOP3.LUT UR4, UR4, 0x1, URZ, 0xc0, !UPT ;  /* 0x0000000104047892 */ /* 0x000fc8000f8ec0ff */
[----:B------:R-:W-:-:S11]  /*04c0*/  UISETP.NE.U32.AND UP2, UPT, UR4, 0x1, UPT ;  /* 0x000000010400788c */ /* 0x000fd6000bf45070 */
.L_x_8:
[----:B-1----:R-:W1:Y:S01]  /*04d0*/  SHFL.IDX PT, R2, R173, RZ, 0x1f ;  /* 0x00001fffad027589 */ /* 0x002e6200000e0000 */
[----:B------:R-:W-:-:S04]  /*04e0*/  UISETP.NE.AND UP1, UPT, UR8, 0x2, UPT ;  /* 0x000000020800788c */ /* 0x000fc8000bf25270 */
[----:B------:R-:W-:Y:S01]  /*04f0*/  USEL UR6, URZ, 0x1, UP1 ;  /* 0x00000001ff067887 */ /* 0x000fe20008800000 */
[----:B-1----:R-:W-:-:S13]  /*0500*/  ISETP.NE.AND P0, PT, R2, RZ, PT ;  /* 0x000000ff0200720c */ /* 0x002fda0003f05270 */
[----:B------:R-:W-:Y:S05]  /*0510*/  @P0 BRA `(.L_x_9) ;  /* 0x0000000000500947 */ /* 0x000fea0003800000 */
[----:B------:R-:W1:Y:S01]  /*0520*/  S2UR UR5, SR_CgaCtaId ;  /* 0x00000000000579c3 */ /* 0x000e620000008800 */
[----:B------:R-:W-:Y:S01]  /*0530*/  UMOV UR7, 0x400 ;  /* 0x0000040000077882 */ /* 0x000fe20000000000 */
[----:B------:R-:W-:Y:S01]  /*0540*/  UMOV UR4, 0x1 ;  /* 0x0000000100047882 */ /* 0x000fe20000000000 */
[----:B------:R-:W-:Y:S01]  /*0550*/  ELECT P0, URZ, PT ;  /* 0x0000000000ff782f */ /* 0x000fe20003800000 */
[----:B------:R-:W-:-:S04]  /*0560*/  UIADD3 UR10, UPT, UPT, -UR4, 0x100000, URZ ;  /* 0x00100000040a7890 */ /* 0x000fc8000fffe1ff */
[----:B------:R-:W-:Y:S02]  /*0570*/  USHF.L.U32 UR11, UR10, 0xb, URZ ;  /* 0x0000000b0a0b7899 */ /* 0x000fe400080006ff */
[----:B------:R-:W-:Y:S02]  /*0580*/  USHF.L.U32 UR10, UR10, 0x1, URZ ;  /* 0x000000010a0a7899 */ /* 0x000fe400080006ff */
[----:B-1----:R-:W-:Y:S01]  /*0590*/  ULEA UR5, UR5, UR7, 0x18 ;  /* 0x0000000705057291 */ /* 0x002fe2000f8ec0ff */
[----:B------:R-:W1:Y:S11]  /*05a0*/  FENCE.VIEW.ASYNC.S ;  /* 0x00000000000073c6 */ /* 0x000e760000000000 */
[----:B-1----:R1:W3:Y:S01]  /*05b0*/  SYNCS.EXCH.64 URZ, [UR5], UR10 ;  /* 0x0000000a05ff75b2 */ /* 0x0022e20008000100 */
[----:B------:R1:W4:Y:S01]  /*05c0*/  SYNCS.EXCH.64 URZ, [UR5+0x28], UR10 ;  /* 0x0000280a05ff75b2 */ /* 0x0003220008000100 */
[----:B------:R1:W1:Y:S01]  /*05d0*/  SYNCS.EXCH.64 URZ, [UR5+0x8], UR10 ;  /* 0x0000080a05ff75b2 */ /* 0x0002620008000100 */
[----:B------:R1:W1:Y:S01]  /*05e0*/  SYNCS.EXCH.64 URZ, [UR5+0x30], UR10 ;  /* 0x0000300a05ff75b2 */ /* 0x0002620008000100 */
[----:B------:R1:W1:Y:S01]  /*05f0*/  SYNCS.EXCH.64 URZ, [UR5+0x10], UR10 ;  /* 0x0000100a05ff75b2 */ /* 0x0002620008000100 */
[----:B------:R1:W1:Y:S01]  /*0600*/  SYNCS.EXCH.64 URZ, [UR5+0x38], UR10 ;  /* 0x0000380a05ff75b2 */ /* 0x0002620008000100 */
[----:B------:R1:W1:Y:S01]  /*0610*/  SYNCS.EXCH.64 URZ, [UR5+0x18], UR10 ;  /* 0x0000180a05ff75b2 */ /* 0x0002620008000100 */
[----:B------:R1:W1:Y:S01]  /*0620*/  SYNCS.EXCH.64 URZ, [UR5+0x40], UR10 ;  /* 0x0000400a05ff75b2 */ /* 0x0002620008000100 */
[----:B------:R1:W1:Y:S01]  /*0630*/  SYNCS.EXCH.64 URZ, [UR5+0x20], UR10 ;  /* 0x0000200a05ff75b2 */ /* 0x0002620008000100 */
[----:B------:R1:W1:Y:S01]  /*0640*/  SYNCS.EXCH.64 URZ, [UR5+0x48], UR10 ;  /* 0x0000480a05ff75b2 */ /* 0x0002620008000100 */
[----:B------:R-:W-:Y:S01]  /*0650*/  NOP ;  /* 0x0000000000007918 */ /* 0x000fe20000000000 */
.L_x_9:
[----:B------:R-:W2:Y:S01]  /*0660*/  SHFL.IDX PT, R2, R173, RZ, 0x1f ;  /* 0x00001fffad027589 */ /* 0x000ea200000e0000 */
[----:B------:R-:W-:Y:S01]  /*0670*/  NOP ;  /* 0x0000000000007918 */ /* 0x000fe20000000000 */
[----:B--2---:R-:W-:-:S13]  /*0680*/  ISETP.NE.AND P0, PT, R2, 0x1, PT ;  /* 0x000000010200780c */ /* 0x004fda0003f05270 */
[----:B------:R-:W-:Y:S05]  /*0690*/  @P0 BRA `(.L_x_10) ;  /* 0x0000000000580947 */ /* 0x000fea0003800000 */
[----:B------:R-:W2:Y:S01]  /*06a0*/  S2UR UR7, SR_CgaCtaId ;  /* 0x00000000000779c3 */ /* 0x000ea20000008800 */
[----:B------:R-:W-:Y:S01]  /*06b0*/  UMOV UR9, 0x400 ;  /* 0x0000040000097882 */ /* 0x000fe20000000000 */
[----:B-1----:R-:W-:Y:S01]  /*06c0*/  UMOV UR5, 0x20 ;  /* 0x0000002000057882 */ /* 0x002fe20000000000 */
[----:B------:R-:W-:Y:S01]  /*06d0*/  UMOV UR4, 0x80 ;  /* 0x0000008000047882 */ /* 0x000fe20000000000 */
[----:B------:R-:W-:-:S04]  /*06e0*/  UIADD3 UR10, UPT, UPT, -UR5, 0x100000, URZ ;  /* 0x00100000050a7890 */ /* 0x000fc8000fffe1ff */
[----:B------:R-:W-:Y:S02]  /*06f0*/  USHF.L.U32 UR11, UR10, 0xb, URZ ;  /* 0x0000000b0a0b7899 */ /* 0x000fe400080006ff */
[----:B------:R-:W-:Y:S02]  /*0700*/  USHF.L.U32 UR10, UR10, 0x1, URZ ;  /* 0x000000010a0a7899 */ /* 0x000fe400080006ff */
[----:B------:R-:W-:-:S04]  /*0710*/  UIADD3 UR4, UPT, UPT, -UR4, 0x100000, URZ ;  /* 0x0010000004047890 */ /* 0x000fc8000fffe1ff */
[----:B------:R-:W-:Y:S02]  /*0720*/  USHF.L.U32 UR5, UR4, 0xb, URZ ;  /* 0x0000000b04057899 */ /* 0x000fe400080006ff */
[----:B------:R-:W-:Y:S01]  /*0730*/  USHF.L.U32 UR4, UR4, 0x1, URZ ;  /* 0x0000000104047899 */ /* 0x000fe200080006ff */
[----:B------:R-:W-:Y:S01]  /*0740*/  ELECT P0, URZ, PT ;  /* 0x0000000000ff782f */ /* 0x000fe20003800000 */
[----:B--2---:R-:W-:Y:S01]  /*0750*/  ULEA UR7, UR7, UR9, 0x18 ;  /* 0x0000000907077291 */ /* 0x004fe2000f8ec0ff */
[----:B------:R-:W1:Y:S11]  /*0760*/  FENCE.VIEW.ASYNC.S ;  /* 0x00000000000073c6 */ /* 0x000e760000000000 */
[----:B-1----:R2:W1:Y:S01]  /*0770*/  SYNCS.EXCH.64 URZ, [UR7+0x50], UR10 ;  /* 0x0000500a07ff75b2 */ /* 0x0024620008000100 */
[----:B------:R2:W1:Y:S01]  /*0780*/  SYNCS.EXCH.64 URZ, [UR7+0x70], UR4 ;  /* 0x0000700407ff75b2 */ /* 0x0004620008000100 */
[----:B------:R2:W1:Y:S01]  /*0790*/  SYNCS.EXCH.64 URZ, [UR7+0x58], UR10 ;  /* 0x0000580a07ff75b2 */ /* 0x0004620008000100 */
[----:B------:R2:W1:Y:S01]  /*07a0*/  SYNCS.EXCH.64 URZ, [UR7+0x78], UR4 ;  /* 0x0000780407ff75b2 */ /* 0x0004620008000100 */
[----:B------:R2:W1:Y:S01]  /*07b0*/  SYNCS.EXCH.64 URZ, [UR7+0x60], UR10 ;  /* 0x0000600a07ff75b2 */ /* 0x0004620008000100 */
[----:B------:R2:W1:Y:S01]  /*07c0*/  SYNCS.EXCH.64 URZ, [UR7+0x80], UR4 ;  /* 0x0000800407ff75b2 */ /* 0x0004620008000100 */
[----:B------:R2:W1:Y:S01]  /*07d0*/  SYNCS.EXCH.64 URZ, [UR7+0x68], UR10 ;  /* 0x0000680a07ff75b2 */ /* 0x0004620008000100 */
[----:B------:R2:W1:Y:S02]  /*07e0*/  SYNCS.EXCH.64 URZ, [UR7+0x88], UR4 ;  /* 0x0000880407ff75b2 */ /* 0x0004640008000100 */
[----:B--2---:R-:W-:Y:S01]  /*07f0*/  NOP ;  /* 0x0000000000007918 */ /* 0x004fe20000000000 */
.L_x_10:
[----:B------:R-:W2:Y:S01]  /*0800*/  SHFL.IDX PT, R2, R173, RZ, 0x1f ;  /* 0x00001fffad027589 */ /* 0x000ea200000e0000 */
[----:B------:R-:W-:Y:S01]  /*0810*/  NOP ;  /* 0x0000000000007918 */ /* 0x000fe20000000000 */
[----:B--2---:R-:W-:-:S13]  /*0820*/  ISETP.NE.AND P0, PT, R2, 0x3, PT ;  /* 0x000000030200780c */ /* 0x004fda0003f05270 */
[----:B------:R-:W-:Y:S05]  /*0830*/  @P0 BRA `(.L_x_11) ;  /* 0x0000000000300947 */ /* 0x000fea0003800000 */
[----:B-1----:R-:W1:Y:S01]  /*0840*/  S2UR UR5, SR_CgaCtaId ;  /* 0x00000000000579c3 */ /* 0x002e620000008800 */
        /* <DEDUP_REMOVED lines=8> */
[----:B-1----:R2:W1:Y:S01]  /*08d0*/  SYNCS.EXCH.64 URZ, [UR5+0x90], UR10 ;  /* 0x0000900a05ff75b2 */ /* 0x0024620008000100 */
[----:B------:R2:W1:Y:S02]  /*08e0*/  SYNCS.EXCH.64 URZ, [UR5+0x98], UR10 ;  /* 0x0000980a05ff75b2 */ /* 0x0004640008000100 */
[----:B--2---:R-:W-:Y:S01]  /*08f0*/  NOP ;  /* 0x0000000000007918 */ /* 0x004fe20000000000 */
.L_x_11:
[----:B------:R-:W2:Y:S01]  /*0900*/  SHFL.IDX PT, R2, R173, RZ, 0x1f ;  /* 0x00001fffad027589 */ /* 0x000ea200000e0000 */
[----:B------:R-:W-:Y:S01]  /*0910*/  NOP ;  /* 0x0000000000007918 */ /* 0x000fe20000000000 */
[----:B--2---:R-:W-:-:S13]  /*0920*/  ISETP.NE.AND P0, PT, R2, 0x4, PT ;  /* 0x000000040200780c */ /* 0x004fda0003f05270 */
[----:B------:R-:W-:Y:S05]  /*0930*/  @P0 BRA `(.L_x_12) ;  /* 0x00000000004c0947 */ /* 0x000fea0003800000 */
[----:B-1----:R-:W1:Y:S01]  /*0940*/  S2UR UR5, SR_CgaCtaId ;  /* 0x00000000000579c3 */ /* 0x002e620000008800 */
[----:B------:R-:W-:Y:S01]  /*0950*/  UMOV UR9, 0x100 ;  /* 0x0000010000097882 */ /* 0x000fe20000000000 */
[----:B------:R-:W-:Y:S01]  /*0960*/  UMOV UR7, 0x400 ;  /* 0x0000040000077882 */ /* 0x000fe20000000000 */
[----:B------:R-:W-:Y:S01]  /*0970*/  USEL UR9, UR9, 0xe0, UP2 ;  /* 0x000000e009097887 */ /* 0x000fe20009000000 */
[----:B------:R-:W-:Y:S01]  /*0980*/  UMOV UR4, 0x1 ;  /* 0x0000000100047882 */ /* 0x000fe20000000000 */
[----:B------:R-:W-:Y:S01]  /*0990*/  ELECT P0, URZ, PT ;  /* 0x0000000000ff782f */ /* 0x000fe20003800000 */
[----:B------:R-:W-:-:S04]  /*09a0*/  UIADD3 UR10, UPT, UPT, -UR4, 0x100000, URZ ;  /* 0x00100000040a7890 */ /* 0x000fc8000fffe1ff */
[----:B------:R-:W-:Y:S02]  /*09b0*/  USHF.L.U32 UR11, UR10, 0xb, URZ ;  /* 0x0000000b0a0b7899 */ /* 0x000fe400080006ff */
[----:B------:R-:W-:Y:S02]  /*09c0*/  USHF.L.U32 UR10, UR10, 0x1, URZ ;  /* 0x000000010a0a7899 */ /* 0x000fe400080006ff */
[----:B------:R-:W-:-:S04]  /*09d0*/  UIADD3 UR12, UPT, UPT, -UR9, 0x100000, URZ ;  /* 0x00100000090c7890 */ /* 0x000fc8000fffe1ff */
[----:B------:R-:W-:Y:S02]  /*09e0*/  USHF.L.U32 UR13, UR12, 0xb, URZ ;  /* 0x0000000b0c0d7899 */ /* 0x000fe400080006ff */
[----:B------:R-:W-:Y:S02]  /*09f0*/  USHF.L.U32 UR12, UR12, 0x1, URZ ;  /* 0x000000010c0c7899 */ /* 0x000fe400080006ff */
[----:B-1----:R-:W-:Y:S01]  /*0a00*/  ULEA UR5, UR5, UR7, 0x18 ;  /* 0x0000000705057291 */ /* 0x002fe2000f8ec0ff */
[----:B------:R-:W1:Y:S11]  /*0a10*/  FENCE.VIEW.ASYNC.S ;  /* 0x00000000000073c6 */ /* 0x000e760000000000 */
[----:B-1----:R2:W1:Y:S01]  /*0a20*/  SYNCS.EXCH.64 URZ, [UR5+0xa0], UR10 ;  /* 0x0000a00a05ff75b2 */ /* 0x0024620008000100 */
[----:B------:R2:W1:Y:S01]  /*0a30*/  SYNCS.EXCH.64 URZ, [UR5+0xb0], UR12 ;  /* 0x0000b00c05ff75b2 */ /* 0x0004620008000100 */
[----:B------:R2:W1:Y:S01]  /*0a40*/  SYNCS.EXCH.64 URZ, [UR5+0xa8], UR10 ;  /* 0x0000a80a05ff75b2 */ /* 0x0004620008000100 */
[----:B------:R2:W1:Y:S02]  /*0a50*/  SYNCS.EXCH.64 URZ, [UR5+0xb8], UR12 ;  /* 0x0000b80c05ff75b2 */ /* 0x0004640008000100 */
[----:B--2---:R-:W-:Y:S01]  /*0a60*/  NOP ;  /* 0x0000000000007918 */ /* 0x004fe20000000000 */
.L_x_12:
        /* <DEDUP_REMOVED lines=20> */
[----:B------:R2:W1:Y:S02]  /*0bb0*/  SYNCS.EXCH.64 URZ, [UR7+0xd8], UR4 ;  /* 0x0000d80407ff75b2 */ /* 0x0004640008000100 */
[----:B--2---:R-:W-:Y:S01]  /*0bc0*/  NOP ;  /* 0x0000000000007918 */ /* 0x004fe20000000000 */
.L_x_13:
        /* <DEDUP_REMOVED lines=18> */
.L_x_14:
[----:B-1----:R-:W1:Y:S01]  /*0cf0*/  S2UR UR5, SR_CTAID.X ;  /* 0x00000000000579c3 */ /* 0x002e620000002500 */
[----:B------:R-:W-:-:S05]  /*0d00*/  CS2R.32 R170, SR_CgaSize ;  /* 0x0000000000aa7805 */ /* 0x000fca0000008a00 */
[----:B------:R-:W-:-:S05]  /*0d10*/  IMAD R170, R170, -0xa0, RZ ;  /* 0xffffff60aaaa7824 */ /* 0x000fca00078e02ff */
[----:B------:R-:W-:-:S14]  /*0d20*/  R2UR UR9, R170 ;  /* 0x00000000aa0972ca */ /* 0x000fdc00000e0000 */
[----:B------:R-:W2:Y:S01]  /*0d30*/  LDCU UR9, c[0x0][UR9+0x2b0] ;  /* 0x00005600090977ac */ /* 0x000ea20008000800 */
[----:B------:R-:W-:Y:S01]  /*0d40*/  NOP ;  /* 0x0000000000007918 */ /* 0x000fe20000000000 */
[----:B------:R-:W-:-:S05]  /*0d50*/  CS2R.32 R170, SR_CgaSize ;  /* 0x0000000000aa7805 */ /* 0x000fca0000008a00 */
[----:B------:R-:W-:-:S05]  /*0d60*/  IMAD R170, R170, -0xa0, RZ ;  /* 0xffffff60aaaa7824 */ /* 0x000fca00078e02ff */
[----:B------:R-:W-:-:S14]  /*0d70*/  R2UR UR7, R170 ;  /* 0x00000000aa0772ca */ /* 0x000fdc00000e0000 */
[----:B------:R-:W3:Y:S01]  /*0d80*/  LDCU UR7, c[0x0][UR7+0x2b4] ;  /* 0x00005680070777ac */ /* 0x000ee20008000800 */
[----:B------:R-:W4:Y:S08]  /*0d90*/  S2UR UR4, SR_CTAID.Y ;  /* 0x00000000000479c3 */ /* 0x000f300000002600 */
[----:B------:R-:W3:Y:S01]  /*0da0*/  LDC R9, c[0x0][0xb24] ;  /* 0x0002c900ff097b82 */ /* 0x000ee20000000800 */
[----:B-1----:R-:W-:-:S02]  /*0db0*/  I2FP.F32.U32 R5, UR5 ;  /* 0x0000000500057c45 */ /* 0x002fc40008201000 */
[----:B------:R-:W-:-:S05]  /*0dc0*/  CS2R.32 R3, SR_CgaSize ;  /* 0x0000000000037805 */ /* 0x000fca0000008a00 */
[----:B------:R-:W-:-:S06]  /*0dd0*/  IMAD R3, R3, -0xa0, RZ ;  /* 0xffffff6003037824 */ /* 0x000fcc00078e02ff */
[----:B------:R-:W1:Y:S01]  /*0de0*/  LDC R3, c[0x0][R3+0x2a0] ;  /* 0x0000a80003037b82 */ /* 0x000e620000000800 */
[----:B------:R-:W-:Y:S01]  /*0df0*/  MOV R21, UR5 ;  /* 0x0000000500157c02 */ /* 0x000fe20008000f00 */
[----:B--2---:R-:W-:Y:S01]  /*0e00*/  FMUL R5, R5, UR9 ;  /* 0x0000000905057c20 */ /* 0x004fe20008400000 */
[----:B----4-:R-:W-:Y:S02]  /*0e10*/  I2FP.F32.U32 R4, UR4 ;  /* 0x0000000400047c45 */ /* 0x010fe40008201000 */
[----:B------:R-:W-:-:S05]  /*0e20*/  CS2R.32 R2, SR_CgaSize ;  /* 0x0000000000027805 */ /* 0x000fca0000008a00 */
[----:B------:R-:W-:-:S06]  /*0e30*/  IMAD R2, R2, -0xa0, RZ ;  /* 0xffffff6002027824 */ /* 0x000fcc00078e02ff */
[----:B------:R-:W2:Y:S01]  /*0e40*/  LDC R2, c[0x0][R2+0x2a4] ;  /* 0x0000a90002027b82 */ /* 0x000ea20000000800 */
[----:B------:R-:W4:Y:S01]  /*0e50*/  F2I.U32.TRUNC.NTZ R170, R5 ;  /* 0x0000000500aa7305 */ /* 0x000f22000020f000 */
[----:B------:R-:W-:Y:S01]  /*0e60*/  MOV R20, UR4 ;  /* 0x0000000400147c02 */ /* 0x000fe20008000f00 */
[----:B---3--:R-:W-:-:S05]  /*0e70*/  FMUL R4, R4, UR7 ;  /* 0x0000000704047c20 */ /* 0x008fca0008400000 */
[----:B------:R-:W-:Y:S01]  /*0e80*/  BAR.SYNC.DEFER_BLOCKING 0x0 ;  /* 0x0000000000007b1d */ /* 0x000fe20000010000 */
[----:B------:R-:W-:-:S05]  /*0e90*/  ISETP.GE.AND P0, PT, R9, 0x1, PT ;  /* 0x000000010900780c */ /* 0x000fca0003f06270 */
[----:B------:R-:W3:Y:S02]  /*0ea0*/  F2I.U32.TRUNC.NTZ R147, R4 ;  /* 0x0000000400937305 */ /* 0x000ee4000020f000 */
[----:B------:R-:W2:Y:S01]  /*0eb0*/  S2UR UR36, SR_CTAID.Z ;  /* 0x00000000002479c3 */ /* 0x000ea20000002700 */
[----:B----4-:R-:W-:-:S05]  /*0ec0*/  IADD3 R170, PT, PT, -R170, RZ, RZ ;  /* 0x000000ffaaaa7210 */ /* 0x010fca0007ffe1ff */
[----:B-1----:R-:W-:Y:S01]  /*0ed0*/  IMAD R170, R3, R170, UR5 ;  /* 0x0000000503aa7e24 */ /* 0x002fe2000f8e02aa */
[----:B---3--:R-:W-:-:S05]  /*0ee0*/  IADD3 R147, PT, PT, -R147, RZ, RZ ;  /* 0x000000ff93937210 */ /* 0x008fca0007ffe1ff */
[----:B--2---:R-:W-:Y:S01]  /*0ef0*/  IMAD R147, R2, R147, UR4 ;  /* 0x0000000402937e24 */ /* 0x004fe2000f8e0293 */
[----:B------:R-:W-:Y:S06]  /*0f00*/  @!P0 BRA `(.L_x_15) ;  /* 0x0000000000b88947 */ /* 0x000fec0003800000 */
[----:B------:R-:W1:Y:S01]  /*0f10*/  LDC.64 R4, c[0x0][0xb18] ;  /* 0x0002c600ff047b82 */ /* 0x000e620000000a00 */
[----:B------:R-:W-:-:S07]  /*0f20*/  ISETP.NE.AND P0, PT, R9, 0x1, PT ;  /* 0x000000010900780c */ /* 0x000fce0003f05270 */
[----:B------:R-:W2:Y:S08]  /*0f30*/  LDC R10, c[0x0][0xb0c] ;  /* 0x0002c300ff0a7b82 */ /* 0x000eb00000000800 */
[----:B------:R-:W3:Y:S08]  /*0f40*/  LDC R11, c[0x0][0x370] ;  /* 0x0000dc00ff0b7b82 */ /* 0x000ef00000000800 */
[----:B------:R-:W4:Y:S01]  /*0f50*/  LDC R12, c[0x0][0x374] ;  /* 0x0000dd00ff0c7b82 */ /* 0x000f220000000800 */
[----:B-1----:R-:W-:-:S07]  /*0f60*/  ISETP.NE.AND P1, PT, R4, 0x1, PT ;  /* 0x000000010400780c */ /* 0x002fce0003f25270 */
[----:B------:R-:W3:Y:S01]  /*0f70*/  LDC.64 R6, c[0x0][0xb10] ;  /* 0x0002c400ff067b82 */ /* 0x000ee20000000a00 */
[----:B--2---:R-:W-:-:S07]  /*0f80*/  ISETP.NE.AND P2, PT, R10, 0x1, PT ;  /* 0x000000010a00780c */ /* 0x004fce0003f45270 */
[----:B------:R-:W1:Y:S08]  /*0f90*/  LDC R8, c[0x0][0xb20] ;  /* 0x0002c800ff087b82 */ /* 0x000e700000000800 */
[----:B------:R-:W2:Y:S01]  /*0fa0*/  LDC.64 R2, c[0x0][0xb28] ;  /* 0x0002ca00ff027b82 */ /* 0x000ea20000000a00 */
[----:B----4-:R-:W-:-:S04]  /*0fb0*/  IMAD.HI.U32 R13, R12, R5, RZ ;  /* 0x000000050c0d7227 */ /* 0x010fc800078e00ff */
[----:B------:R-:W-:-:S04]  /*0fc0*/  IMAD.HI.U32 R5, R20, R5, RZ ;  /* 0x0000000514057227 */ /* 0x000fc800078e00ff */
[----:B---3--:R-:W-:-:S04]  /*0fd0*/  IMAD.HI.U32 R14, R11, R6, RZ ;  /* 0x000000060b0e7227 */ /* 0x008fc800078e00ff */
[C---:B------:R-:W-:Y:S01]  /*0fe0*/  IMAD.HI.U32 R16, R21.reuse, R6, RZ ;  /* 0x0000000615107227 */ /* 0x040fe200078e00ff */
[-C--:B------:R-:W-:Y:S02]  /*0ff0*/  @P2 SHF.R.U32.HI R11, RZ, R7.reuse, R14 ;  /* 0x00000007ff0b2219 */ /* 0x080fe4000001160e */
[-C--:B-1----:R-:W-:Y:S02]  /*1000*/  @P1 SHF.R.U32.HI R12, RZ, R8.reuse, R13 ;  /* 0x00000008ff0c1219 */ /* 0x082fe4000001160d */
[----:B------:R-:W-:Y:S02]  /*1010*/  SHF.R.U32.HI R5, RZ, R8, R5 ;  /* 0x00000008ff057219 */ /* 0x000fe40000011605 */
[----:B------:R-:W-:Y:S02]  /*1020*/  SHF.R.U32.HI R16, RZ, R7, R16 ;  /* 0x00000007ff107219 */ /* 0x000fe40000011610 */
[----:B------:R-:W-:Y:S01]  /*1030*/  SEL R5, R20, R5, !P1 ;  /* 0x0000000514057207 */ /* 0x000fe20004800000 */
[----:B--2---:R-:W-:Y:S01]  /*1040*/  IMAD.HI.U32 R14, R12, R2, RZ ;  /* 0x000000020c0e7227 */ /* 0x004fe200078e00ff */
[----:B------:R-:W-:-:S02]  /*1050*/  SEL R7, R21, R16, !P2 ;  /* 0x0000001015077207 */ /* 0x000fc40005000000 */
[----:B------:R-:W-:Y:S01]  /*1060*/  IADD3 R13, PT, PT, -R5, RZ, RZ ;  /* 0x000000ff050d7210 */ /* 0x000fe20007ffe1ff */
[----:B------:R-:W-:Y:S01]  /*1070*/  IMAD.HI.U32 R6, R11, R2, RZ ;  /* 0x000000020b067227 */ /* 0x000fe200078e00ff */
[----:B------:R-:W-:-:S03]  /*1080*/  @P0 SHF.R.U32.HI R12, RZ, R3, R14 ;  /* 0x00000003ff0c0219 */ /* 0x000fc6000001160e */
[----:B------:R-:W-:Y:S01]  /*1090*/  IMAD R13, R4, R13, R20 ;  /* 0x0000000d040d7224 */ /* 0x000fe200078e0214 */
[----:B------:R-:W-:Y:S01]  /*10a0*/  @P0 SHF.R.U32.HI R11, RZ, R3, R6 ;  /* 0x00000003ff0b0219 */ /* 0x000fe20000011606 */
[----:B------:R-:W-:-:S04]  /*10b0*/  IMAD R12, R12, R9, RZ ;  /* 0x000000090c0c7224 */ /* 0x000fc800078e02ff */
[----:B------:R-:W-:Y:S01]  /*10c0*/  IMAD R6, R11, R9, RZ ;  /* 0x000000090b067224 */ /* 0x000fe200078e02ff */
[----:B------:R-:W-:-:S04]  /*10d0*/  ISETP.GE.AND P1, PT, R5, R12, PT ;  /* 0x0000000c0500720c */ /* 0x000fc80003f26270 */
[----:B------:R-:W-:Y:S01]  /*10e0*/  ISETP.GE.OR P1, PT, R7, R6, P1 ;  /* 0x000000060700720c */ /* 0x000fe20000f26670 */
[----:B------:R-:W-:-:S05]  /*10f0*/  IMAD.HI.U32 R6, R5, R2, RZ ;  /* 0x0000000205067227 */ /* 0x000fca00078e00ff */
[----:B------:R-:W-:-:S04]  /*1100*/  SHF.R.U32.HI R6, RZ, R3, R6 ;  /* 0x00000003ff067219 */ /* 0x000fc80000011606 */
[----:B------:R-:W-:-:S03]  /*1110*/  SEL R6, R5, R6, !P0 ;  /* 0x0000000605067207 */ /* 0x000fc60004000000 */
[----:B------:R-:W-:Y:S01]  /*1120*/  @!P1 IMAD.HI.U32 R8, R7, R2, RZ ;  /* 0x0000000207089227 */ /* 0x000fe200078e00ff */
[----:B------:R-:W-:-:S04]  /*1130*/  IADD3 R2, PT, PT, -R6, RZ, RZ ;  /* 0x000000ff06027210 */ /* 0x000fc80007ffe1ff */
[----:B------:R-:W-:Y:S01]  /*1140*/  @!P1 SHF.R.U32.HI R8, RZ, R3, R8 ;  /* 0x00000003ff089219 */ /* 0x000fe20000011608 */
[----:B------:R-:W-:-:S03]  /*1150*/  IMAD R2, R9, R2, R5 ;  /* 0x0000000209027224 */ /* 0x000fc600078e0205 */
[----:B------:R-:W-:-:S05]  /*1160*/  @!P1 SEL R3, R7, R8, !P0 ;  /* 0x0000000807039207 */ /* 0x000fca0004000000 */
[--C-:B------:R-:W-:Y:S02]  /*1170*/  @!P1 IMAD.IADD R6, R6, 0x1, -R3.reuse ;  /* 0x0000000106069824 */ /* 0x100fe400078e0a03 */
[----:B------:R-:W-:Y:S01]  /*1180*/  @!P1 IMAD R3, R2, R11, R3 ;  /* 0x0000000b02039224 */ /* 0x000fe200078e0203 */
[----:B------:R-:W-:Y:S01]  /*1190*/  IADD3 R2, PT, PT, -R7, RZ, RZ ;  /* 0x000000ff07027210 */ /* 0x000fe20007ffe1ff */
[----:B------:R-:W-:Y:S02]  /*11a0*/  @!P1 IMAD R5, R6, R9, R7 ;  /* 0x0000000906059224 */ /* 0x000fe400078e0207 */
[----:B------:R-:W-:Y:S02]  /*11b0*/  @!P1 IMAD.MOV.U32 R7, RZ, RZ, R3 ;  /* 0x000000ffff079224 */ /* 0x000fe400078e0003 */
[----:B------:R-:W-:Y:S02]  /*11c0*/  IMAD R2, R10, R2, R21 ;  /* 0x000000020a027224 */ /* 0x000fe400078e0215 */
[----:B------:R-:W-:-:S02]  /*11d0*/  IMAD R20, R5, R4, R13 ;  /* 0x0000000405147224 */ /* 0x000fc400078e020d */
[----:B------:R-:W-:Y:S02]  /*11e0*/  IMAD R21, R7, R10, R2 ;  /* 0x0000000a07157224 */ /* 0x000fe400078e0202 */
.L_x_15:
[----:B------:R-:W1:Y:S01]  /*11f0*/  LDCU UR4, c[0x0][0xb30] ;  /* 0x00016600ff0477ac */ /* 0x000e620008000800 */
[----:B------:R-:W2:Y:S08]  /*1200*/  S2UR UR37, SR_CgaCtaId ;  /* 0x00000000002579c3 */ /* 0x000eb00000008800 */
[----:B------:R-:W3:Y:S01]  /*1210*/  LDC R72, c[0x0][0xb24] ;  /* 0x0002c900ff487b82 */ /* 0x000ee20000000800 */
[----:B-1----:R-:W-:-:S09]  /*1220*/  UISETP.NE.AND UP1, UPT, UR4, 0x1, UPT ;  /* 0x000000010400788c */ /* 0x002fd2000bf25270 */
[----:B--2---:R-:W-:Y:S05]  /*1230*/  BRA.U UP1, `(.L_x_16) ;  /* 0x0000000101407547 */ /* 0x004fea000b800000 */
[----:B------:R-:W1:Y:S08]  /*1240*/  LDC.64 R4, c[0x0][0xb10] ;  /* 0x0002c400ff047b82 */ /* 0x000e700000000a00 */
[----:B------:R-:W2:Y:S08]  /*1250*/  LDC.64 R2, c[0x0][0xb18] ;  /* 0x0002c600ff027b82 */ /* 0x000eb00000000a00 */
[----:B------:R-:W4:Y:S08]  /*1260*/  LDC R6, c[0x0][0xb20] ;  /* 0x0002c800ff067b82 */ /* 0x000f300000000800 */
[----:B------:R-:W3:Y:S01]  /*1270*/  LDC R8, c[0x0][0xb0c] ;  /* 0x0002c300ff087b82 */ /* 0x000ee20000000800 */
[----:B-1----:R-:W-:-:S05]  /*1280*/  IMAD.HI.U32 R4, R21, R4, RZ ;  /* 0x0000000415047227 */ /* 0x002fca00078e00ff */
[----:B------:R-:W-:Y:S01]  /*1290*/  SHF.R.U32.HI R4, RZ, R5, R4 ;  /* 0x00000005ff047219 */ /* 0x000fe20000011604 */
[----:B--2---:R-:W-:Y:S01]  /*12a0*/  IMAD.HI.U32 R3, R20, R3, RZ ;  /* 0x0000000314037227 */ /* 0x004fe200078e00ff */
[----:B------:R-:W-:-:S04]  /*12b0*/  ISETP.NE.AND P0, PT, R2, 0x1, PT ;  /* 0x000000010200780c */ /* 0x000fc80003f05270 */
[----:B----4-:R-:W-:-:S04]  /*12c0*/  SHF.R.U32.HI R3, RZ, R6, R3 ;  /* 0x00000006ff037219 */ /* 0x010fc80000011603 */
[----:B------:R-:W-:Y:S02]  /*12d0*/  SEL R3, R20, R3, !P0 ;  /* 0x0000000314037207 */ /* 0x000fe40004000000 */
[----:B---3--:R-:W-:-:S04]  /*12e0*/  ISETP.NE.AND P1, PT, R8, 0x1, PT ;  /* 0x000000010800780c */ /* 0x008fc80003f25270 */
[----:B------:R-:W-:-:S05]  /*12f0*/  SEL R4, R21, R4, !P1 ;  /* 0x0000000415047207 */ /* 0x000fca0004800000 */
[----:B------:R-:W-:Y:S02]  /*1300*/  IMAD.IADD R5, R3, 0x1, -R4 ;  /* 0x0000000103057824 */ /* 0x000fe400078e0a04 */
[----:B------:R-:W-:Y:S02]  /*1310*/  IMAD.IADD R3, R4, 0x1, -R3 ;  /* 0x0000000104037824 */ /* 0x000fe400078e0a03 */
[----:B------:R-:W-:Y:S02]  /*1320*/  IMAD R21, R5, R8, R21 ;  /* 0x0000000805157224 */ /* 0x000fe400078e0215 */
[----:B------:R-:W-:-:S07]  /*1330*/  IMAD R20, R3, R2, R20 ;  /* 0x0000000203147224 */ /* 0x000fce00078e0214 */
.L_x_16:
[----:B------:R-:W-:Y:S01]  /*1340*/  BAR.SYNC.DEFER_BLOCKING 0x0 ;  /* 0x0000000000007b1d */ /* 0x000fe20000010000 */
[----:B------:R-:W-:Y:S01]  /*1350*/  UISETP.NE.AND UP1, UPT, UR8, 0x2, UPT ;  /* 0x000000020800788c */ /* 0x000fe2000bf25270 */
[----:B------:R-:W-:Y:S02]  /*1360*/  ISETP.NE.OR P5, PT, R0, 0x2, !P5 ;  /* 0x000000020000780c */ /* 0x000fe40006fa5670 */
[----:B------:R-:W-:-:S06]  /*1370*/  LOP3.LUT R2, R185, 0x1f, RZ, 0xc0, !PT ;  /* 0x0000001fb9027812 */ /* 0x000fcc00078ec0ff */
[----:B------:R-:W-:Y:S05]  /*1380*/  BRA.U UP1, `(.L_x_17) ;  /* 0x0000001101807547 */ /* 0x000fea000b800000 */
[----:B------:R-:W1:Y:S01]  /*1390*/  LDCU UR13, c[0x0][0x38c] ;  /* 0x00007180ff0d77ac */ /* 0x000e620008000800 */
[----:B------:R-:W2:Y:S01]  /*13a0*/  LDC R9, c[0x0][0x370] ;  /* 0x0000dc00ff097b82 */ /* 0x000ea20000000800 */
[----:B------:R-:W-:Y:S01]  /*13b0*/  PLOP3.LUT P1, PT, PT, PT, UP2, 0x80, 0x8 ;  /* 0x000000000008781c */ /* 0x000fe20003f2f028 */
[----:B------:R-:W-:Y:S01]  /*13c0*/  IMAD.MOV.U32 R15, RZ, RZ, 0x1 ;  /* 0x00000001ff0f7424 */ /* 0x000fe200078e00ff */
[----:B------:R-:W-:Y:S01]  /*13d0*/  ISETP.EQ.OR P4, PT, R2, RZ, P5 ;  /* 0x000000ff0200720c */ /* 0x000fe20002f82670 */
[----:B------:R-:W-:Y:S01]  /*13e0*/  IMAD.MOV.U32 R14, RZ, RZ, RZ ;  /* 0x000000ffff0e7224 */ /* 0x000fe200078e00ff */
[----:B------:R-:W-:Y:S02]  /*13f0*/  PLOP3.LUT P1, PT, P1, PT, PT, 0x8, 0x80 ;  /* 0x000000000080781c */ /* 0x000fe40000f2e170 */
[----:B------:R-:W-:Y:S01]  /*1400*/  CS2R R12, SRZ ;  /* 0x00000000000c7805 */ /* 0x000fe2000001ff00 */
[----:B------:R-:W-:Y:S01]  /*1410*/  IMAD.MOV.U32 R10, RZ, RZ, 0x1 ;  /* 0x00000001ff0a7424 */ /* 0x000fe200078e00ff */
[----:B------:R-:W4:Y:S01]  /*1420*/  LDC R0, c[0x0][0x374] ;  /* 0x0000dd00ff007b82 */ /* 0x000f220000000800 */
[----:B------:R-:W2:Y:S01]  /*1430*/  LDCU.64 UR22, c[0x0][0x348] ;  /* 0x00006900ff1677ac */ /* 0x000ea20008000a00 */
[----:B------:R-:W-:Y:S01]  /*1440*/  UMOV UR6, URZ ;  /* 0x000000ff00067c82 */ /* 0x000fe20008000000 */
[----:B-1----:R-:W-:-:S04]  /*1450*/  UIADD3 UR5, UPT, UPT, UR13, 0x1f, URZ ;  /* 0x0000001f0d057890 */ /* 0x002fc8000fffe0ff */
[----:B------:R-:W-:-:S04]  /*1460*/  USHF.R.S32.HI UR4, URZ, 0x1f, UR5 ;  /* 0x0000001fff047899 */ /* 0x000fc80008011405 */
[----:B------:R-:W-:-:S04]  /*1470*/  ULEA.HI UR4, UR4, UR5, URZ, 0x5 ;  /* 0x0000000504047291 */ /* 0x000fc8000f8f28ff */
[----:B------:R-:W-:Y:S02]  /*1480*/  USHF.R.S32.HI UR15, URZ, 0x5, UR4 ;  /* 0x00000005ff0f7899 */ /* 0x000fe40008011404 */
[----:B------:R-:W-:Y:S02]  /*1490*/  UIADD3 UR4, UPT, UPT, UR13, -0x1, URZ ;  /* 0xffffffff0d047890 */ /* 0x000fe4000fffe0ff */
[----:B------:R-:W-:Y:S02]  /*14a0*/  UISETP.LT.U32.AND UP0, UPT, UR15, 0x5, UPT ;  /* 0x000000050f00788c */ /* 0x000fe4000bf01070 */
[----:B------:R-:W-:Y:S02]  /*14b0*/  UISETP.GE.U32.AND UP1, UPT, UR4, -0x3f, UPT ;  /* 0xffffffc10400788c */ /* 0x000fe4000bf26070 */
[----:B------:R-:W-:Y:S02]  /*14c0*/  USEL UR14, UR15, 0x5, UP0 ;  /* 0x000000050f0e7887 */ /* 0x000fe40008000000 */
[----:B------:R-:W-:-:S02]  /*14d0*/  UIADD3 UR13, UPT, UPT, UR13, 0x3e, URZ ;  /* 0x0000003e0d0d7890 */ /* 0x000fc4000fffe0ff */
[----:B------:R-:W-:Y:S02]  /*14e0*/  UIADD3 UR5, UPT, UPT, UR14, -0x1, URZ ;  /* 0xffffffff0e057890 */ /* 0x000fe4000fffe0ff */
[----:B------:R-:W-:-:S03]  /*14f0*/  UIADD3 UR7, UPT, UPT, UR15, -UR14, URZ ;  /* 0x8000000e0f077290 */ /* 0x000fc6000fffe0ff */
[----:B------:R-:W-:-:S04]  /*1500*/  @UP1 UIADD3 UR5, UPT, UPT, UR14, URZ, URZ ;  /* 0x000000ff0e051290 */ /* 0x000fc8000fffe0ff */
[----:B--2---:R-:W-:-:S12]  /*1510*/  UIADD3 UR5, UPT, UPT, UR5, 0x1, URZ ;  /* 0x0000000105057890 */ /* 0x004fd8000fffe0ff */
.L_x_35:
[----:B------:R-:W-:Y:S01]  /*1520*/  UISETP.NE.AND UP0, UPT, UR37, URZ, UPT ;  /* 0x000000ff2500728c */ /* 0x000fe2000bf05270 */
[----:B------:R-:W1:Y:S08]  /*1530*/  S2UR UR37, SR_CgaCtaId ;  /* 0x00000000002579c3 */ /* 0x000e700000008800 */
[----:B------:R-:W-:Y:S05]  /*1540*/  BRA.U UP0, `(.L_x_18) ;  /* 0x0000000100347547 */ /* 0x000fea000b800000 */
[----:B------:R-:W2:Y:S01]  /*1550*/  S2R R2, SR_CgaCtaId ;  /* 0x0000000000027919 */ /* 0x000ea20000008800 */
[----:B------:R-:W-:-:S04]  /*1560*/  MOV R3, 0x400 ;  /* 0x0000040000037802 */ /* 0x000fc80000000f00 */
[----:B--2---:R-:W-:Y:S02]  /*1570*/  LEA R3, R2, R3, 0x18 ;  /* 0x0000000302037211 */ /* 0x004fe400078ec0ff */
[----:B------:R-:W-:-:S03]  /*1580*/  SHF.L.U32 R2, R10, 0x1f, RZ ;  /* 0x0000001f0a027819 */ /* 0x000fc600000006ff */
[----:B------:R-:W-:-:S04]  /*1590*/  IMAD R3, R12, 0x8, R3 ;  /* 0x000000080c037824 */ /* 0x000fc800078e0203 */
[----:B------:R-:W2:Y:S02]  /*15a0*/  SYNCS.PHASECHK.TRANS64.TRYWAIT P0, [R3+URZ+0xf0], R2 ;  /* 0x0000f002030075a7 */ /* 0x000ea400080011ff */
[----:B--2---:R-:W-:Y:S05]  /*15b0*/  @!P0 BRA `(.L_x_19) ;  /* 0x00000098005c8947 */ /* 0x004fea0003800000 */
.L_x_127:
[----:B------:R-:W-:Y:S01]  /*15c0*/  VIADD R12, R12, 0x1 ;  /* 0x000000010c0c7836 */ /* 0x000fe20000000000 */
[----:B------:R2:W-:Y:S04]  /*15d0*/  SYNCS.ARRIVE.TRANS64.A1T0 RZ, [R3+URZ+0xe0], RZ ;  /* 0x0000e0ff03ff79a7 */ /* 0x0005e800081000ff */
[----:B------:R-:W-:-:S04]  /*15e0*/  ISETP.NE.AND P0, PT, R12, 0x2, PT ;  /* 0x000000020c00780c */ /* 0x000fc80003f05270 */
[----:B------:R-:W-:Y:S02]  /*15f0*/  SEL R12, R12, RZ, P0 ;  /* 0x000000ff0c0c7207 */ /* 0x000fe40000000000 */
[----:B--2---:R-:W-:-:S04]  /*1600*/  SEL R3, RZ, 0x1, P0 ;  /* 0x00000001ff037807 */ /* 0x004fc80000000000 */
[----:B------:R-:W-:-:S07]  /*1610*/  LOP3.LUT R10, R10, R3, RZ, 0x3c, !PT ;  /* 0x000000030a0a7212 */ /* 0x000fce00078e3cff */
.L_x_18:
[----:B------:R-:W-:Y:S01]  /*1620*/  UMOV UR4, 0x400 ;  /* 0x0000040000047882 */ /* 0x000fe20000000000 */
[----:B------:R-:W-:Y:S01]  /*1630*/  SHF.L.U32 R2, R15, 0x1f, RZ ;  /* 0x0000001f0f027819 */ /* 0x000fe200000006ff */
[----:B-1----:R-:W-:Y:S01]  /*1640*/  ULEA UR4, UR37, UR4, 0x18 ;  /* 0x0000000425047291 */ /* 0x002fe2000f8ec0ff */
[----:B------:R-:W-:Y:S01]  /*1650*/  R2UR UR35, R21 ;  /* 0x00000000152372ca */ /* 0x000fe200000e0000 */
[----:B------:R-:W-:Y:S01]  /*1660*/  UISETP.GE.U32.AND UP0, UPT, UR13, 0x3f, UPT ;  /* 0x0000003f0d00788c */ /* 0x000fe2000bf06070 */
[----:B------:R-:W-:Y:S01]  /*1670*/  R2UR UR11, R20 ;  /* 0x00000000140b72ca */ /* 0x000fe200000e0000 */
[----:B------:R-:W-:Y:S01]  /*1680*/  ULEA UR8, UR6, UR4, 0x3 ;  /* 0x0000000406087291 */ /* 0x000fe2000f8e18ff */
[----:B------:R-:W-:-:S08]  /*1690*/  UMOV UR24, URZ ;  /* 0x000000ff00187c82 */ /* 0x000fd00008000000 */
[----:B------:R1:W2:Y:S01]  /*16a0*/  SYNCS.PHASECHK.TRANS64.TRYWAIT P0, [UR8+0x28], R2 ;  /* 0x00002802ff0075a7 */ /* 0x0002a20008001108 */
[----:B------:R-:W-:Y:S02]  /*16b0*/  USHF.L.U32 UR35, UR35, 0x7, URZ ;  /* 0x0000000723237899 */ /* 0x000fe400080006ff */
[----:B------:R-:W-:Y:S01]  /*16c0*/  USHF.L.U32 UR11, UR11, 0x8, URZ ;  /* 0x000000080b0b7899 */ /* 0x000fe200080006ff */
[----:B------:R-:W-:Y:S11]  /*16d0*/  BRA.U !UP0, `(.L_x_20) ;  /* 0x0000000108a87547 */ /* 0x000ff6000b800000 */
[----:B------:R-:W-:Y:S01]  /*16e0*/  UMOV UR16, URZ ;  /* 0x000000ff00107c82 */ /* 0x000fe20008000000 */
[----:B------:R-:W-:-:S05]  /*16f0*/  UMOV UR17, UR6 ;  /* 0x0000000600117c82 */ /* 0x000fca0008000000 */
.L_x_25:
[----:B-1----:R-:W-:Y:S01]  /*1700*/  ULEA UR33, UR17, UR4, 0x3 ;  /* 0x0000000411217291 */ /* 0x002fe2000f8e18ff */
[----:B--2---:R-:W-:Y:S01]  /*1710*/  @!P5 MOV R3, 0x3000 ;  /* 0x000030000003d802 */ /* 0x004fe20000000f00 */
[----:B--2---:R-:W-:Y:S10]  /*1720*/  @P0 BRA `(.L_x_21) ;  /* 0x00000000000c0947 */ /* 0x004ff40003800000 */
[----:B------:R-:W-:-:S04]  /*1730*/  SHF.L.U32 R5, R15, 0x1f, RZ ;  /* 0x0000001f0f057819 */ /* 0x000fc800000006ff */
[----:B------:R-:W2:Y:S02]  /*1740*/  SYNCS.PHASECHK.TRANS64.TRYWAIT P0, [UR33+0x28], R5 ;  /* 0x00002805ff0075a7 */ /* 0x000ea40008001121 */
[----:B--2---:R-:W-:Y:S05]  /*1750*/  @!P0 BRA `(.L_x_22) ;  /* 0x0000009800088947 */ /* 0x004fea0003800000 */
.L_x_21:
[----:B------:R2:W-:Y:S01]  /*1760*/  @!P5 SYNCS.ARRIVE.TRANS64 RZ, [UR33], R3 ;  /* 0x00000003ffffd9a7 */ /* 0x0005e20008000021 */
[----:B------:R-:W-:Y:S04]  /*1770*/  BSSY.RECONVERGENT B0, `(.L_x_23) ;  /* 0x0000003000007945 */ /* 0x000fe80003800200 */
[----:B------:R-:W-:Y:S05]  /*1780*/  @P4 BRA `(.L_x_24) ;  /* 0x0000000000044947 */ /* 0x000fea0003800000 */
[----:B------:R-:W-:Y:S05]  /*1790*/  BPT.TRAP 0x1 ;  /* 0x000000040000795c */ /* 0x000fea0000300000 */
.L_x_24:
[----:B------:R-:W-:Y:S05]  /*17a0*/  BSYNC.RECONVERGENT B0 ;  /* 0x0000000000007941 */ /* 0x000fea0003800200 */
.L_x_23:
[----:B------:R-:W-:Y:S02]  /*17b0*/  UIADD3 UR6, UPT, UPT, UR17, 0x1, URZ ;  /* 0x0000000111067890 */ /* 0x000fe4000fffe0ff */
[----:B------:R-:W-:Y:S02]  /*17c0*/  ULEA UR32, UR17, UR4, 0xc ;  /* 0x0000000411207291 */ /* 0x000fe4000f8e60ff */
[----:B------:R-:W-:Y:S02]  /*17d0*/  UISETP.NE.AND UP0, UPT, UR6, 0x5, UPT ;  /* 0x000000050600788c */ /* 0x000fe4000bf05270 */
[----:B------:R-:W-:Y:S02]  /*17e0*/  UIADD3 UR26, UP1, UPT, UR22, 0x80, URZ ;  /* 0x00000080161a7890 */ /* 0x000fe4000ff3e0ff */
[----:B------:R-:W-:Y:S02]  /*17f0*/  USEL UR9, URZ, 0x1, UP0 ;  /* 0x00000001ff097887 */ /* 0x000fe40008000000 */
[----:B------:R-:W-:-:S02]  /*1800*/  USEL UR6, UR6, URZ, UP0 ;  /* 0x000000ff06067287 */ /* 0x000fc40008000000 */
[----:B------:R-:W-:Y:S02]  /*1810*/  UIADD3 UR20, UP0, UPT, UR22, 0x180, URZ ;  /* 0x0000018016147890 */ /* 0x000fe4000ff1e0ff */
[----:B------:R-:W-:Y:S01]  /*1820*/  ULEA UR8, UR6, UR4, 0x3 ;  /* 0x0000000406087291 */ /* 0x000fe2000f8e18ff */
[----:B------:R-:W-:Y:S01]  /*1830*/  LOP3.LUT R15, R15, UR9, RZ, 0x3c, !PT ;  /* 0x000000090f0f7c12 */ /* 0x000fe2000f8e3cff */
[----:B------:R-:W-:Y:S02]  /*1840*/  USHF.L.U32 UR34, UR16, 0x5, URZ ;  /* 0x0000000510227899 */ /* 0x000fe400080006ff */
[----:B------:R-:W-:Y:S01]  /*1850*/  UIADD3.X UR27, UPT, UPT, URZ, UR23, URZ, UP1, !UPT ;  /* 0x00000017ff1b7290 */ /* 0x000fe20008ffe4ff */
[----:B-1----:R-:W-:Y:S01]  /*1860*/  SHF.L.U32 R2, R15, 0x1f, RZ ;  /* 0x0000001f0f027819 */ /* 0x002fe200000006ff */
[----:B------:R-:W-:Y:S02]  /*1870*/  UIADD3 UR32, UPT, UPT, UR32, 0xc400, URZ ;  /* 0x0000c40020207890 */ /* 0x000fe4000fffe0ff */
[----:B------:R-:W-:Y:S01]  /*1880*/  UIADD3.X UR21, UPT, UPT, URZ, UR23, URZ, UP0, !UPT ;  /* 0x00000017ff157290 */ /* 0x000fe200087fe4ff */
[----:B------:R1:W1:Y:S01]  /*1890*/  SYNCS.PHASECHK.TRANS64.TRYWAIT P0, [UR8+0x28], R2 ;  /* 0x00002802ff0075a7 */ /* 0x0002620008001108 */
[----:B------:R-:W-:Y:S01]  /*18a0*/  ULEA UR8, UR17, UR4, 0xd ;  /* 0x0000000411087291 */ /* 0x000fe2000f8e68ff */
[----:B------:R-:W-:Y:S01]  /*18b0*/  UMOV UR18, 0x0 ;  /* 0x0000000000127882 */ /* 0x000fe20000000000 */
[----:B------:R-:W-:-:S02]  /*18c0*/  UMOV UR19, 0x10000000 ;  /* 0x1000000000137882 */ /* 0x000fc40000000000 */
[----:B------:R-:W-:Y:S01]  /*18d0*/  UIADD3 UR8, UPT, UPT, UR8, 0x11400, URZ ;  /* 0x0001140008087890 */ /* 0x000fe2000fffe0ff */
[----:B------:R1:W-:Y:S01]  /*18e0*/  UTMALDG.3D [UR32], [UR26], desc[UR18] ;  /* 0x000012201a0075b4 */ /* 0x0003e20008011000 */
[----:B------:R-:W-:Y:S01]  /*18f0*/  UMOV UR12, UR36 ;  /* 0x00000024000c7c82 */ /* 0x000fe20008000000 */
[----:B------:R-:W-:Y:S01]  /*1900*/  UMOV UR9, UR33 ;  /* 0x0000002100097c82 */ /* 0x000fe20008000000 */
[----:B------:R-:W-:Y:S01]  /*1910*/  UMOV UR10, UR34 ;  /* 0x00000022000a7c82 */ /* 0x000fe20008000000 */
[----:B------:R-:W-:Y:S01]  /*1920*/  UIADD3 UR16, UPT, UPT, UR16, 0x1, URZ ;  /* 0x0000000110107890 */ /* 0x000fe2000fffe0ff */
[----:B------:R-:W-:Y:S01]  /*1930*/  UMOV UR24, UR5 ;  /* 0x0000000500187c82 */ /* 0x000fe20008000000 */
[----:B------:R-:W-:Y:S02]  /*1940*/  UMOV UR17, UR6 ;  /* 0x0000000600117c82 */ /* 0x000fe40008000000 */
[----:B------:R1:W-:Y:S01]  /*1950*/  UTMALDG.3D [UR8], [UR20], desc[UR18] ;  /* 0x00001208140075b4 */ /* 0x0003e20008011000 */
[----:B------:R-:W-:-:S09]  /*1960*/  UISETP.NE.AND UP0, UPT, UR16, UR5, UPT ;  /* 0x000000051000728c */ /* 0x000fd2000bf05270 */
[----:B------:R-:W-:Y:S05]  /*1970*/  BRA.U UP0, `(.L_x_25) ;  /* 0xfffffffd00607547 */ /* 0x000fea000b83ffff */
.L_x_20:
[----:B-1----:R-:W-:Y:S01]  /*1980*/  ULEA UR8, UR6, UR4, 0x3 ;  /* 0x0000000406087291 */ /* 0x002fe2000f8e18ff */
[----:B------:R-:W-:Y:S01]  /*1990*/  SHF.L.U32 R2, R15, 0x1f, RZ ;  /* 0x0000001f0f027819 */ /* 0x000fe200000006ff */
[----:B------:R-:W-:Y:S01]  /*19a0*/  @!P1 SYNCS.ARRIVE.TRANS64.A1T0 RZ, [UR4+0x98], RZ ;  /* 0x000098ffffff99a7 */ /* 0x000fe20008100004 */
[----:B------:R-:W-:-:S06]  /*19b0*/  UISETP.GT.AND UP0, UPT, UR15, UR14, UPT ;  /* 0x0000000e0f00728c */ /* 0x000fcc000bf04270 */
[----:B--2---:R1:W2:Y:S03]  /*19c0*/  SYNCS.PHASECHK.TRANS64.TRYWAIT P0, [UR8+0x28], R2 ;  /* 0x00002802ff0075a7 */ /* 0x0042a60008001108 */
[----:B------:R-:W-:Y:S05]  /*19d0*/  BRA.U !UP0, `(.L_x_26) ;  /* 0x0000000108ac7547 */ /* 0x000fea000b800000 */
[----:B------:R-:W-:Y:S01]  /*19e0*/  UIADD3 UR21, UPT, UPT, UR7, UR24, URZ ;  /* 0x0000001807157290 */ /* 0x000fe2000fffe0ff */
[----:B------:R-:W-:-:S11]  /*19f0*/  UMOV UR25, UR6 ;  /* 0x0000000600197c82 */ /* 0x000fd60008000000 */
.L_x_31:
[----:B-1----:R-:W-:Y:S01]  /*1a00*/  ULEA UR17, UR25, UR4, 0x3 ;  /* 0x0000000419117291 */ /* 0x002fe2000f8e18ff */
[----:B--2---:R-:W-:Y:S01]  /*1a10*/  @!P5 MOV R3, 0x3000 ;  /* 0x000030000003d802 */ /* 0x004fe20000000f00 */
[----:B--2---:R-:W-:Y:S10]  /*1a20*/  @P0 BRA `(.L_x_27) ;  /* 0x00000000000c0947 */ /* 0x004ff40003800000 */
[----:B------:R-:W-:-:S04]  /*1a30*/  SHF.L.U32 R5, R15, 0x1f, RZ ;  /* 0x0000001f0f057819 */ /* 0x000fc800000006ff */
[----:B------:R-:W2:Y:S02]  /*1a40*/  SYNCS.PHASECHK.TRANS64.TRYWAIT P0, [UR17+0x28], R5 ;  /* 0x00002805ff0075a7 */ /* 0x000ea40008001111 */
[----:B--2---:R-:W-:Y:S05]  /*1a50*/  @!P0 BRA `(.L_x_28) ;  /* 0x0000009400608947 */ /* 0x004fea0003800000 */
.L_x_27:
[----:B------:R2:W-:Y:S01]  /*1a60*/  @!P5 SYNCS.ARRIVE.TRANS64 RZ, [UR17], R3 ;  /* 0x00000003ffffd9a7 */ /* 0x0005e20008000011 */
[----:B------:R-:W-:Y:S04]  /*1a70*/  BSSY.RECONVERGENT B0, `(.L_x_29) ;  /* 0x0000003000007945 */ /* 0x000fe80003800200 */
[----:B------:R-:W-:Y:S05]  /*1a80*/  @P4 BRA `(.L_x_30) ;  /* 0x0000000000044947 */ /* 0x000fea0003800000 */
[----:B------:R-:W-:Y:S05]  /*1a90*/  BPT.TRAP 0x1 ;  /* 0x000000040000795c */ /* 0x000fea0000300000 */
.L_x_30:
[----:B------:R-:W-:Y:S05]  /*1aa0*/  BSYNC.RECONVERGENT B0 ;  /* 0x0000000000007941 */ /* 0x000fea0003800200 */
.L_x_29:
        /* <DEDUP_REMOVED lines=10> */
[----:B------:R-:W-:Y:S01]  /*1b50*/  UIADD3 UR16, UPT, UPT, UR16, 0xc400, URZ ;  /* 0x0000c40010107890 */ /* 0x000fe2000fffe0ff */
[----:B-1----:R-:W-:Y:S01]  /*1b60*/  SHF.L.U32 R2, R15, 0x1f, RZ ;  /* 0x0000001f0f027819 */ /* 0x002fe200000006ff */
[----:B------:R-:W-:Y:S02]  /*1b70*/  UIADD3.X UR31, UPT, UPT, URZ, UR23, URZ, UP1, !UPT ;  /* 0x00000017ff1f7290 */ /* 0x000fe40008ffe4ff */
[----:B------:R-:W-:Y:S01]  /*1b80*/  UIADD3.X UR29, UPT, UPT, URZ, UR23, URZ, UP0, !UPT ;  /* 0x00000017ff1d7290 */ /* 0x000fe200087fe4ff */
[----:B------:R1:W1:Y:S01]  /*1b90*/  SYNCS.PHASECHK.TRANS64.TRYWAIT P0, [UR8+0x28], R2 ;  /* 0x00002802ff0075a7 */ /* 0x0002620008001108 */
[----:B------:R-:W-:Y:S01]  /*1ba0*/  ULEA UR8, UR25, UR4, 0xd ;  /* 0x0000000419087291 */ /* 0x000fe2000f8e68ff */
[----:B------:R-:W-:Y:S01]  /*1bb0*/  UMOV UR26, 0x0 ;  /* 0x00000000001a7882 */ /* 0x000fe20000000000 */
[----:B------:R-:W-:-:S02]  /*1bc0*/  UMOV UR27, 0x10000000 ;  /* 0x10000000001b7882 */ /* 0x000fc40000000000 */
[----:B------:R-:W-:Y:S01]  /*1bd0*/  UIADD3 UR8, UPT, UPT, UR8, 0x11400, URZ ;  /* 0x0001140008087890 */ /* 0x000fe2000fffe0ff */
[----:B------:R-:W-:Y:S01]  /*1be0*/  UMOV UR19, UR35 ;  /* 0x0000002300137c82 */ /* 0x000fe20008000000 */
[----:B------:R-:W-:Y:S01]  /*1bf0*/  UMOV UR20, UR36 ;  /* 0x0000002400147c82 */ /* 0x000fe20008000000 */
[----:B------:R-:W-:Y:S01]  /*1c00*/  UMOV UR12, UR36 ;  /* 0x00000024000c7c82 */ /* 0x000fe20008000000 */
[----:B------:R-:W-:Y:S01]  /*1c10*/  UMOV UR9, UR17 ;  /* 0x0000001100097c82 */ /* 0x000fe20008000000 */
[----:B------:R-:W-:Y:S01]  /*1c20*/  UMOV UR10, UR18 ;  /* 0x00000012000a7c82 */ /* 0x000fe20008000000 */
[----:B------:R1:W-:Y:S01]  /*1c30*/  UTMALDG.3D [UR16], [UR30], desc[UR26] ;  /* 0x00001a101e0075b4 */ /* 0x0003e20008011000 */
[----:B------:R-:W-:Y:S01]  /*1c40*/  UIADD3 UR24, UPT, UPT, UR24, 0x1, URZ ;  /* 0x0000000118187890 */ /* 0x000fe2000fffe0ff */
[----:B------:R-:W-:-:S03]  /*1c50*/  UMOV UR25, UR6 ;  /* 0x0000000600197c82 */ /* 0x000fc60008000000 */
[----:B------:R-:W-:Y:S01]  /*1c60*/  UISETP.NE.AND UP0, UPT, UR24, UR21, UPT ;  /* 0x000000151800728c */ /* 0x000fe2000bf05270 */
[----:B------:R1:W-:Y:S08]  /*1c70*/  UTMALDG.3D [UR8], [UR28], desc[UR26] ;  /* 0x00001a081c0075b4 */ /* 0x0003f00008011000 */
[----:B------:R-:W-:Y:S05]  /*1c80*/  BRA.U UP0, `(.L_x_31) ;  /* 0xfffffffd005c7547 */ /* 0x000fea000b83ffff */
.L_x_26:
[C---:B-1----:R-:W-:Y:S01]  /*1c90*/  LEA R2, R14.reuse, UR4, 0x3 ;  /* 0x000000040e027c11 */ /* 0x042fe2000f8e18ff */
[----:B------:R-:W-:Y:S01]  /*1ca0*/  NOP ;  /* 0x0000000000007918 */ /* 0x000fe20000000000 */
[----:B--2---:R-:W-:Y:S02]  /*1cb0*/  SHF.L.U32 R3, R13, 0x1f, RZ ;  /* 0x0000001f0d037819 */ /* 0x004fe400000006ff */
[----:B------:R-:W-:Y:S02]  /*1cc0*/  LEA R4, R14, UR4, 0x4 ;  /* 0x000000040e047c11 */ /* 0x000fe4000f8e20ff */
[----:B------:R-:W1:Y:S02]  /*1cd0*/  SYNCS.PHASECHK.TRANS64.TRYWAIT P0, [R2+URZ+0xa0], R3 ;  /* 0x0000a003020075a7 */ /* 0x000e6400080011ff */
[----:B-1----:R-:W-:Y:S05]  /*1ce0*/  @!P0 BRA `(.L_x_32) ;  /* 0x0000009000d48947 */ /* 0x002fea0003800000 */
.L_x_130:
[----:B------:R-:W2:Y:S01]  /*1cf0*/  LDS.128 R4, [R4+0x110] ;  /* 0x0001100004047984 */ /* 0x000ea20000000c00 */
[----:B---3--:R-:W-:Y:S01]  /*1d00*/  ISETP.GE.AND P0, PT, R72, 0x1, PT ;  /* 0x000000014800780c */ /* 0x008fe20003f06270 */
[----:B-1----:R-:W-:Y:S01]  /*1d10*/  VIADD R2, R2, 0xb0 ;  /* 0x000000b002027836 */ /* 0x002fe20000000000 */
[----:B------:R-:W-:Y:S01]  /*1d20*/  @!PT LDS RZ, [RZ] ;  /* 0x00000000fffff984 */ /* 0x000fe20000000800 */
[----:B------:R-:W-:Y:S01]  /*1d30*/  @!PT LDS RZ, [RZ] ;  /* 0x00000000fffff984 */ /* 0x000fe20000000800 */
[----:B------:R-:W-:Y:S01]  /*1d40*/  @!PT LDS RZ, [RZ] ;  /* 0x00000000fffff984 */ /* 0x000fe20000000800 */
[----:B------:R-:W-:Y:S01]  /*1d50*/  @!PT LDS RZ, [RZ] ;  /* 0x00000000fffff984 */ /* 0x000fe20000000800 */
[----:B------:R1:W-:Y:S06]  /*1d60*/  MEMBAR.ALL.CTA ;  /* 0x0000000000007992 */ /* 0x0003ec0000008000 */
[----:B-1----:R-:W1:Y:S01]  /*1d70*/  FENCE.VIEW.ASYNC.S ;  /* 0x00000000000073c6 */ /* 0x002e620000000000 */
[----:B------:R-:W-:-:S04]  /*1d80*/  PRMT R2, RZ, 0x654, R2 ;  /* 0x00000654ff027816 */ /* 0x000fc80000000002 */
[----:B-1----:R1:W-:Y:S01]  /*1d90*/  SYNCS.ARRIVE.TRANS64.RED.A1T0 RZ, [R2+URZ], RZ ;  /* 0x000000ff02ff79a7 */ /* 0x0023e200081004ff */
[----:B--2---:R-:W-:-:S13]  /*1da0*/  LOP3.LUT P2, RZ, R6, 0x1, RZ, 0xc0, !PT ;  /* 0x0000000106ff7812 */ /* 0x004fda000784c0ff */
[----:B------:R-:W-:Y:S01]  /*1db0*/  @P2 SHF.R.U32.HI R3, RZ, 0x10, R5 ;  /* 0x00000010ff032819 */ /* 0x000fe20000011605 */
[----:B------:R-:W-:Y:S01]  /*1dc0*/  VOTEU.ANY UP0, P2 ;  /* 0x0000000000ff7886 */ /* 0x000fe20001000100 */
[----:B------:R-:W-:Y:S02]  /*1dd0*/  @P2 MOV R11, R4 ;  /* 0x00000004000b2202 */ /* 0x000fe40000000f00 */
[----:B------:R-:W-:Y:S02]  /*1de0*/  @P2 R2UR.BROADCAST UR8, R3 ;  /* 0x00000000030822ca */ /* 0x000fe400008e0000 */
[----:B------:R-:W-:-:S11]  /*1df0*/  @P2 LOP3.LUT R8, R5, 0xffff, RZ, 0xc0, !PT ;  /* 0x0000ffff05082812 */ /* 0x000fd600078ec0ff */
[----:B------:R-:W-:Y:S01]  /*1e00*/  @UP0 UMOV UR36, UR8 ;  /* 0x0000000800240c82 */ /* 0x000fe20008000000 */
[----:B-1----:R-:W-:Y:S05]  /*1e10*/  @!P0 BRA `(.L_x_33) ;  /* 0x0000000000b88947 */ /* 0x002fea0003800000 */
[----:B------:R-:W4:Y:S01]  /*1e20*/  LDC.64 R4, c[0x0][0xb18] ;  /* 0x0002c600ff047b82 */ /* 0x000f220000000a00 */
[----:B------:R-:W-:-:S07]  /*1e30*/  ISETP.NE.AND P3, PT, R72, 0x1, PT ;  /* 0x000000014800780c */ /* 0x000fce0003f65270 */
[----:B------:R-:W1:Y:S08]  /*1e40*/  LDC.64 R6, c[0x0][0xb10] ;  /* 0x0002c400ff067b82 */ /* 0x000e700000000a00 */
[----:B------:R-:W2:Y:S08]  /*1e50*/  LDC R16, c[0x0][0xb20] ;  /* 0x0002c800ff107b82 */ /* 0x000eb00000000800 */
[----:B------:R-:W3:Y:S01]  /*1e60*/  LDC R18, c[0x0][0xb0c] ;  /* 0x0002c300ff127b82 */ /* 0x000ee20000000800 */
[----:B----4-:R-:W-:Y:S01]  /*1e70*/  IMAD.HI.U32 R17, R0, R5, RZ ;  /* 0x0000000500117227 */ /* 0x010fe200078e00ff */
[----:B------:R-:W-:-:S03]  /*1e80*/  ISETP.NE.AND P0, PT, R4, 0x1, PT ;  /* 0x000000010400780c */ /* 0x000fc60003f05270 */
[----:B------:R-:W-:-:S03]  /*1e90*/  IMAD.HI.U32 R5, R8, R5, RZ ;  /* 0x0000000508057227 */ /* 0x000fc600078e00ff */
[----:B------:R-:W4:Y:S01]  /*1ea0*/  LDC.64 R2, c[0x0][0xb28] ;  /* 0x0002ca00ff027b82 */ /* 0x000f220000000a00 */
[----:B-1----:R-:W-:-:S04]  /*1eb0*/  IMAD.HI.U32 R20, R9, R6, RZ ;  /* 0x0000000609147227 */ /* 0x002fc800078e00ff */
[----:B------:R-:W-:Y:S01]  /*1ec0*/  IMAD.HI.U32 R22, R11, R6, RZ ;  /* 0x000000060b167227 */ /* 0x000fe200078e00ff */
[----:B------:R-:W-:Y:S02]  /*1ed0*/  SHF.R.U32.HI R20, RZ, R7, R20 ;  /* 0x00000007ff147219 */ /* 0x000fe40000011614 */
[-C--:B--2---:R-:W-:Y:S02]  /*1ee0*/  SHF.R.U32.HI R17, RZ, R16.reuse, R17 ;  /* 0x00000010ff117219 */ /* 0x084fe40000011611 */
[----:B------:R-:W-:Y:S02]  /*1ef0*/  SHF.R.U32.HI R5, RZ, R16, R5 ;  /* 0x00000010ff057219 */ /* 0x000fe40000011605 */
[----:B------:R-:W-:Y:S02]  /*1f00*/  SEL R17, R0, R17, !P0 ;  /* 0x0000001100117207 */ /* 0x000fe40004000000 */
[----:B------:R-:W-:Y:S02]  /*1f10*/  SHF.R.U32.HI R22, RZ, R7, R22 ;  /* 0x00000007ff167219 */ /* 0x000fe40000011616 */
[----:B---3--:R-:W-:-:S02]  /*1f20*/  ISETP.NE.AND P1, PT, R18, 0x1, PT ;  /* 0x000000011200780c */ /* 0x008fc40003f25270 */
[----:B------:R-:W-:Y:S02]  /*1f30*/  SEL R5, R8, R5, !P0 ;  /* 0x0000000508057207 */ /* 0x000fe40004000000 */
[----:B------:R-:W-:Y:S02]  /*1f40*/  SEL R19, R9, R20, !P1 ;  /* 0x0000001409137207 */ /* 0x000fe40004800000 */
[----:B------:R-:W-:Y:S01]  /*1f50*/  SEL R7, R11, R22, !P1 ;  /* 0x000000160b077207 */ /* 0x000fe20004800000 */
[----:B----4-:R-:W-:-:S04]  /*1f60*/  IMAD.HI.U32 R20, R17, R2, RZ ;  /* 0x0000000211147227 */ /* 0x010fc800078e00ff */
[----:B------:R-:W-:Y:S01]  /*1f70*/  IMAD.HI.U32 R6, R19, R2, RZ ;  /* 0x0000000213067227 */ /* 0x000fe200078e00ff */
[----:B------:R-:W-:-:S04]  /*1f80*/  @P3 SHF.R.U32.HI R17, RZ, R3, R20 ;  /* 0x00000003ff113219 */ /* 0x000fc80000011614 */
[----:B------:R-:W-:Y:S01]  /*1f90*/  @P3 SHF.R.U32.HI R19, RZ, R3, R6 ;  /* 0x00000003ff133219 */ /* 0x000fe20000011606 */
[----:B------:R-:W-:-:S04]  /*1fa0*/  IMAD R17, R72, R17, RZ ;  /* 0x0000001148117224 */ /* 0x000fc800078e02ff */
[----:B------:R-:W-:Y:S01]  /*1fb0*/  IMAD R6, R72, R19, RZ ;  /* 0x0000001348067224 */ /* 0x000fe200078e02ff */
[C---:B------:R-:W-:Y:S02]  /*1fc0*/  ISETP.GE.AND P0, PT, R5.reuse, R17, PT ;  /* 0x000000110500720c */ /* 0x040fe40003f06270 */
[----:B------:R-:W-:Y:S02]  /*1fd0*/  IADD3 R17, PT, PT, -R5, RZ, RZ ;  /* 0x000000ff05117210 */ /* 0x000fe40007ffe1ff */
[----:B------:R-:W-:Y:S01]  /*1fe0*/  ISETP.GE.OR P0, PT, R7, R6, P0 ;  /* 0x000000060700720c */ /* 0x000fe20000706670 */
[----:B------:R-:W-:-:S04]  /*1ff0*/  IMAD.HI.U32 R6, R5, R2, RZ ;  /* 0x0000000205067227 */ /* 0x000fc800078e00ff */
[----:B------:R-:W-:Y:S01]  /*2000*/  IMAD R8, R4, R17, R8 ;  /* 0x0000001104087224 */ /* 0x000fe200078e0208 */
[----:B------:R-:W-:-:S04]  /*2010*/  SHF.R.U32.HI R6, RZ, R3, R6 ;  /* 0x00000003ff067219 */ /* 0x000fc80000011606 */
[----:B------:R-:W-:-:S03]  /*2020*/  SEL R6, R5, R6, !P3 ;  /* 0x0000000605067207 */ /* 0x000fc60005800000 */
[----:B------:R-:W-:-:S04]  /*2030*/  @!P0 IMAD.HI.U32 R16, R7, R2, RZ ;  /* 0x0000000207108227 */ /* 0x000fc800078e00ff */
[----:B------:R-:W-:Y:S01]  /*2040*/  IMAD.MOV R2, RZ, RZ, -R6 ;  /* 0x000000ffff027224 */ /* 0x000fe200078e0a06 */
[----:B------:R-:W-:-:S03]  /*2050*/  @!P0 SHF.R.U32.HI R16, RZ, R3, R16 ;  /* 0x00000003ff108219 */ /* 0x000fc60000011610 */
[----:B------:R-:W-:Y:S01]  /*2060*/  IMAD R2, R72, R2, R5 ;  /* 0x0000000248027224 */ /* 0x000fe200078e0205 */
        /* <DEDUP_REMOVED lines=9> */
.L_x_33:
[----:B------:R-:W1:Y:S02]  /*2100*/  LDCU UR8, c[0x0][0xb30] ;  /* 0x00016600ff0877ac */ /* 0x000e640008000800 */
[----:B-1----:R-:W-:-:S09]  /*2110*/  UISETP.NE.AND UP0, UPT, UR8, 0x1, UPT ;  /* 0x000000010800788c */ /* 0x002fd2000bf05270 */
[----:B------:R-:W-:Y:S05]  /*2120*/  BRA.U UP0, `(.L_x_34) ;  /* 0x0000000100407547 */ /* 0x000fea000b800000 */
[----:B------:R-:W1:Y:S08]  /*2130*/  LDC.64 R4, c[0x0][0xb10] ;  /* 0x0002c400ff047b82 */ /* 0x000e700000000a00 */
[----:B------:R-:W2:Y:S08]  /*2140*/  LDC.64 R2, c[0x0][0xb18] ;  /* 0x0002c600ff027b82 */ /* 0x000eb00000000a00 */
[----:B------:R-:W3:Y:S08]  /*2150*/  LDC R6, c[0x0][0xb20] ;  /* 0x0002c800ff067b82 */ /* 0x000ef00000000800 */
[----:B------:R-:W4:Y:S01]  /*2160*/  LDC R16, c[0x0][0xb0c] ;  /* 0x0002c300ff107b82 */ /* 0x000f220000000800 */
[----:B-1----:R-:W-:-:S05]  /*2170*/  IMAD.HI.U32 R4, R11, R4, RZ ;  /* 0x000000040b047227 */ /* 0x002fca00078e00ff */
[----:B------:R-:W-:Y:S01]  /*2180*/  SHF.R.U32.HI R4, RZ, R5, R4 ;  /* 0x00000005ff047219 */ /* 0x000fe20000011604 */
[----:B--2---:R-:W-:Y:S01]  /*2190*/  IMAD.HI.U32 R3, R8, R3, RZ ;  /* 0x0000000308037227 */ /* 0x004fe200078e00ff */
[----:B------:R-:W-:-:S04]  /*21a0*/  ISETP.NE.AND P0, PT, R2, 0x1, PT ;  /* 0x000000010200780c */ /* 0x000fc80003f05270 */
[----:B---3--:R-:W-:-:S04]  /*21b0*/  SHF.R.U32.HI R3, RZ, R6, R3 ;  /* 0x00000006ff037219 */ /* 0x008fc80000011603 */
[----:B------:R-:W-:Y:S02]  /*21c0*/  SEL R3, R8, R3, !P0 ;  /* 0x0000000308037207 */ /* 0x000fe40004000000 */
[----:B----4-:R-:W-:-:S04]  /*21d0*/  ISETP.NE.AND P1, PT, R16, 0x1, PT ;  /* 0x000000011000780c */ /* 0x010fc80003f25270 */
[----:B------:R-:W-:-:S05]  /*21e0*/  SEL R4, R11, R4, !P1 ;  /* 0x000000040b047207 */ /* 0x000fca0004800000 */
[----:B------:R-:W-:Y:S02]  /*21f0*/  IMAD.IADD R5, R3, 0x1, -R4 ;  /* 0x0000000103057824 */ /* 0x000fe400078e0a04 */
[----:B------:R-:W-:Y:S02]  /*2200*/  IMAD.IADD R3, R4, 0x1, -R3 ;  /* 0x0000000104037824 */ /* 0x000fe400078e0a03 */
[----:B------:R-:W-:Y:S02]  /*2210*/  IMAD R11, R5, R16, R11 ;  /* 0x00000010050b7224 */ /* 0x000fe400078e020b */
[----:B------:R-:W-:-:S07]  /*2220*/  IMAD R8, R3, R2, R8 ;  /* 0x0000000203087224 */ /* 0x000fce00078e0208 */
.L_x_34:
[----:B------:R-:W-:Y:S01]  /*2230*/  VIADD R14, R14, 0x1 ;  /* 0x000000010e0e7836 */ /* 0x000fe20000000000 */
[----:B------:R-:W-:Y:S01]  /*2240*/  PLOP3.LUT P1, PT, PT, PT, PT, 0x80, 0x8 ;  /* 0x000000000008781c */ /* 0x000fe20003f2f070 */
[----:B------:R-:W-:Y:S02]  /*2250*/  IMAD.IADD R21, R11, 0x1, R170 ;  /* 0x000000010b157824 */ /* 0x000fe400078e02aa */
[----:B------:R-:W-:Y:S01]  /*2260*/  IMAD.IADD R20, R8, 0x1, R147 ;  /* 0x0000000108147824 */ /* 0x000fe200078e0293 */
[----:B------:R-:W-:-:S04]  /*2270*/  ISETP.NE.AND P0, PT, R14, 0x2, PT ;  /* 0x000000020e00780c */ /* 0x000fc80003f05270 */
[----:B------:R-:W-:Y:S02]  /*2280*/  SEL R2, RZ, 0x1, P0 ;  /* 0x00000001ff027807 */ /* 0x000fe40000000000 */
[----:B------:R-:W-:Y:S02]  /*2290*/  SEL R14, R14, RZ, P0 ;  /* 0x000000ff0e0e7207 */ /* 0x000fe40000000000 */
[----:B------:R-:W-:Y:S01]  /*22a0*/  LOP3.LUT R13, R13, R2, RZ, 0x3c, !PT ;  /* 0x000000020d0d7212 */ /* 0x000fe200078e3cff */
[----:B------:R-:W-:Y:S06]  /*22b0*/  @P2 BRA `(.L_x_35) ;  /* 0xfffffff000982947 */ /* 0x000fec000383ffff */
[----:B------:R-:W-:Y:S01]  /*22c0*/  UIADD3 UR4, UPT, UPT, UR4, 0x28, URZ ;  /* 0x0000002804047890 */ /* 0x000fe2000fffe0ff */
[----:B------:R-:W-:-:S03]  /*22d0*/  SHF.L.U32 R3, R15, 0x1f, RZ ;  /* 0x0000001f0f037819 */ /* 0x000fc600000006ff */
[----:B------:R-:W-:-:S09]  /*22e0*/  ULEA UR5, UR6, UR4, 0x3 ;  /* 0x0000000406057291 */ /* 0x000fd2000f8e18ff */
[----:B------:R-:W1:Y:S02]  /*22f0*/  SYNCS.PHASECHK.TRANS64.TRYWAIT P0, [UR5], R3 ;  /* 0x00000003ff0075a7 */ /* 0x000e640008001105 */
[----:B-1----:R-:W-:Y:S05]  /*2300*/  @!P0 BRA `(.L_x_36) ;  /* 0x0000008c00608947 */ /* 0x002fea0003800000 */
.L_x_132:
[----:B------:R-:W-:-:S04]  /*2310*/  UIADD3 UR6, UPT, UPT, UR6, 0x1, URZ ;  /* 0x0000000106067890 */ /* 0x000fc8000fffe0ff */
[----:B------:R-:W-:-:S04]  /*2320*/  UISETP.NE.AND UP0, UPT, UR6, 0x5, UPT ;  /* 0x000000050600788c */ /* 0x000fc8000bf05270 */
[----:B------:R-:W-:Y:S02]  /*2330*/  USEL UR7, URZ, 0x1, UP0 ;  /* 0x00000001ff077887 */ /* 0x000fe40008000000 */
[----:B------:R-:W-:-:S04]  /*2340*/  USEL UR6, UR6, URZ, UP0 ;  /* 0x000000ff06067287 */ /* 0x000fc80008000000 */
[----:B------:R-:W-:Y:S01]  /*2350*/  ULEA UR5, UR6, UR4, 0x3 ;  /* 0x0000000406057291 */ /* 0x000fe2000f8e18ff */
[----:B------:R-:W-:-:S04]  /*2360*/  LOP3.LUT R2, R15, UR7, RZ, 0x3c, !PT ;  /* 0x000000070f027c12 */ /* 0x000fc8000f8e3cff */
[----:B-1----:R-:W-:-:S04]  /*2370*/  SHF.L.U32 R3, R2, 0x1f, RZ ;  /* 0x0000001f02037819 */ /* 0x002fc800000006ff */
[----:B------:R-:W1:Y:S02]  /*2380*/  SYNCS.PHASECHK.TRANS64.TRYWAIT P0, [UR5], R3 ;  /* 0x00000003ff0075a7 */ /* 0x000e640008001105 */
[----:B-1----:R-:W-:Y:S05]  /*2390*/  @!P0 BRA `(.L_x_37) ;  /* 0x0000008c00548947 */ /* 0x002fea0003800000 */
.L_x_134:
        /* <DEDUP_REMOVED lines=9> */
.L_x_136:
        /* <DEDUP_REMOVED lines=9> */
.L_x_138:
[----:B------:R-:W-:-:S04]  /*24c0*/  UIADD3 UR6, UPT, UPT, UR6, 0x1, URZ ;  /* 0x0000000106067890 */ /* 0x000fc8000fffe0ff */
[----:B------:R-:W-:-:S04]  /*24d0*/  UISETP.NE.AND UP0, UPT, UR6, 0x5, UPT ;  /* 0x000000050600788c */ /* 0x000fc8000bf05270 */
[----:B------:R-:W-:Y:S02]  /*24e0*/  USEL UR5, URZ, 0x1, UP0 ;  /* 0x00000001ff057887 */ /* 0x000fe40008000000 */
[----:B------:R-:W-:-:S04]  /*24f0*/  USEL UR6, UR6, URZ, UP0 ;  /* 0x000000ff06067287 */ /* 0x000fc80008000000 */
[----:B------:R-:W-:Y:S01]  /*2500*/  ULEA UR6, UR6, UR4, 0x3 ;  /* 0x0000000406067291 */ /* 0x000fe2000f8e18ff */
[----:B-1----:R-:W-:-:S04]  /*2510*/  LOP3.LUT R3, R2, UR5, RZ, 0x3c, !PT ;  /* 0x0000000502037c12 */ /* 0x002fc8000f8e3cff */
[----:B------:R-:W-:Y:S01]  /*2520*/  SHF.L.U32 R3, R3, 0x1f, RZ ;  /* 0x0000001f03037819 */ /* 0x000fe200000006ff */
[----:B----4-:R-:W-:-:S07]  /*2530*/  IMAD.U32 R0, RZ, RZ, UR6 ;  /* 0x00000006ff007e24 */ /* 0x010fce000f8e00ff */
.L_x_40:
[----:B-1----:R1:W2:Y:S02]  /*2540*/  SYNCS.PHASECHK.TRANS64.TRYWAIT P0, [R0+URZ], R3 ;  /* 0x00000003000075a7 */ /* 0x0022a400080011ff */
[----:B--2---:R-:W-:Y:S05]  /*2550*/  @!P0 NANOSLEEP.SYNCS 0x989680 ;  /* 0x009896800000895d */ /* 0x004fea0003900000 */
[----:B------:R-:W2:Y:S02]  /*2560*/  @!P0 SYNCS.PHASECHK.TRANS64 P0, [R0+URZ], R3 ;  /* 0x00000003000085a7 */ /* 0x000ea400080010ff */
[----:B--2---:R-:W-:Y:S05]  /*2570*/  @P0 EXIT ;  /* 0x000000000000094d */ /* 0x004fea0003800000 */
[----:B------:R-:W-:Y:S05]  /*2580*/  BRA `(.L_x_40) ;  /* 0xfffffffc00ec7947 */ /* 0x000fea000383ffff */
.L_x_17:
[----:B------:R-:W-:-:S04]  /*2590*/  UISETP.NE.AND UP1, UPT, UR37, URZ, UPT ;  /* 0x000000ff2500728c */ /* 0x000fc8000bf25270 */
[----:B------:R-:W-:-:S09]  /*25a0*/  UISETP.NE.OR UP1, UPT, UR8, 0x1, UP1 ;  /* 0x000000010800788c */ /* 0x000fd20008f25670 */
[----:B------:R-:W-:Y:S05]  /*25b0*/  BRA.U UP1, `(.L_x_41) ;  /* 0x0000000501487547 */ /* 0x000fea000b800000 */
[----:B------:R-:W-:Y:S01]  /*25c0*/  ISETP.NE.AND P2, PT, R2, RZ, PT ;  /* 0x000000ff0200720c */ /* 0x000fe20003f45270 */
[----:B------:R-:W-:Y:S01]  /*25d0*/  IMAD.MOV.U32 R12, RZ, RZ, 0x1 ;  /* 0x00000001ff0c7424 */ /* 0x000fe200078e00ff */
[----:B------:R-:W-:Y:S02]  /*25e0*/  CS2R R10, SRZ ;  /* 0x00000000000a7805 */ /* 0x000fe4000001ff00 */
[----:B------:R-:W-:Y:S01]  /*25f0*/  CS2R R8, SRZ ;  /* 0x0000000000087805 */ /* 0x000fe2000001ff00 */
[----:B------:R-:W-:Y:S01]  /*2600*/  UMOV UR4, 0x400 ;  /* 0x0000040000047882 */ /* 0x000fe20000000000 */
[----:B------:R-:W-:Y:S01]  /*2610*/  UMOV UR6, URZ ;  /* 0x000000ff00067c82 */ /* 0x000fe20008000000 */
[----:B------:R-:W-:-:S12]  /*2620*/  ULEA UR37, UR37, UR4, 0x18 ;  /* 0x0000000425257291 */ /* 0x000fd8000f8ec0ff */
.L_x_45:
[----:B------:R-:W-:Y:S02]  /*2630*/  LEA R0, R8, UR37, 0x3 ;  /* 0x0000002508007c11 */ /* 0x000fe4000f8e18ff */
[----:B------:R-:W-:-:S03]  /*2640*/  SHF.L.U32 R5, R9, 0x1f, RZ ;  /* 0x0000001f09057819 */ /* 0x000fc600000006ff */
[----:B------:R-:W-:Y:S01]  /*2650*/  VIADD R4, R0, 0xf0 ;  /* 0x000000f000047836 */ /* 0x000fe20000000000 */
[----:B------:R-:W1:Y:S02]  /*2660*/  SYNCS.PHASECHK.TRANS64.TRYWAIT P0, [R0+URZ+0xe0], R5 ;  /* 0x0000e005000075a7 */ /* 0x000e6400080011ff */
[----:B-1----:R-:W-:Y:S05]  /*2670*/  @!P0 BRA `(.L_x_42) ;  /* 0x0000008800e48947 */ /* 0x002fea0003800000 */
.L_x_139:
[----:B------:R-:W-:Y:S01]  /*2680*/  ULEA UR5, UR6, UR37, 0x3 ;  /* 0x0000002506057291 */ /* 0x000fe2000f8e18ff */
[----:B------:R-:W-:Y:S02]  /*2690*/  PRMT R4, RZ, 0x654, R4 ;  /* 0x00000654ff047816 */ /* 0x000fe40000000004 */
[----:B-1----:R-:W-:Y:S01]  /*26a0*/  SHF.L.U32 R5, R12, 0x1f, RZ ;  /* 0x0000001f0c057819 */ /* 0x002fe200000006ff */
[----:B------:R-:W-:Y:S01]  /*26b0*/  UIADD3 UR4, UPT, UPT, UR5, 0xa0, URZ ;  /* 0x000000a005047890 */ /* 0x000fe2000fffe0ff */
[----:B------:R1:W-:Y:S05]  /*26c0*/  SYNCS.ARRIVE.TRANS64.RED.A1T0 RZ, [R4+URZ], RZ ;  /* 0x000000ff04ff79a7 */ /* 0x0003ea00081004ff */
[----:B------:R-:W-:Y:S01]  /*26d0*/  IMAD.U32 R7, RZ, RZ, UR4 ;  /* 0x00000004ff077e24 */ /* 0x000fe2000f8e00ff */
[----:B------:R-:W2:Y:S04]  /*26e0*/  SYNCS.PHASECHK.TRANS64.TRYWAIT P0, [UR5+0xb0], R5 ;  /* 0x0000b005ff0075a7 */ /* 0x000ea80008001105 */
[----:B------:R-:W-:Y:S01]  /*26f0*/  PRMT R6, R2, 0x654, R7 ;  /* 0x0000065402067816 */ /* 0x000fe20000000007 */
[----:B-1----:R-:W-:Y:S01]  /*2700*/  @!P2 IMAD.MOV.U32 R4, RZ, RZ, 0x10 ;  /* 0x00000010ff04a424 */ /* 0x002fe200078e00ff */
[----:B--2---:R-:W-:Y:S06]  /*2710*/  @!P0 BRA `(.L_x_43) ;  /* 0x0000008800d08947 */ /* 0x004fec0003800000 */
.L_x_141:
[----:B------:R-:W-:Y:S01]  /*2720*/  ULEA UR4, UR6, UR37, 0x4 ;  /* 0x0000002506047291 */ /* 0x000fe2000f8e20ff */
[----:B------:R-:W-:Y:S01]  /*2730*/  SEL R3, R6, R3, !P2 ;  /* 0x0000000306037207 */ /* 0x000fe20005000000 */
[----:B------:R-:W-:Y:S01]  /*2740*/  UIADD3 UR5, UPT, UPT, UR5, 0xa0, URZ ;  /* 0x000000a005057890 */ /* 0x000fe2000fffe0ff */
[----:B-1----:R-:W-:Y:S01]  /*2750*/  LEA R0, R11, UR37, 0x3 ;  /* 0x000000250b007c11 */ /* 0x002fe2000f8e18ff */
[----:B------:R-:W-:Y:S01]  /*2760*/  UIADD3 UR4, UPT, UPT, UR4, 0x110, URZ ;  /* 0x0000011004047890 */ /* 0x000fe2000fffe0ff */
[----:B------:R-:W-:Y:S01]  /*2770*/  SHF.L.U32 R5, R10, 0x1f, RZ ;  /* 0x0000001f0a057819 */ /* 0x000fe200000006ff */
[----:B------:R1:W-:Y:S01]  /*2780*/  @!P2 SYNCS.ARRIVE.TRANS64.RED RZ, [R3+URZ], R4 ;  /* 0x0000000403ffa9a7 */ /* 0x0003e200080004ff */
[----:B------:R-:W-:Y:S01]  /*2790*/  UIADD3 UR6, UPT, UPT, UR6, 0x1, URZ ;  /* 0x0000000106067890 */ /* 0x000fe2000fffe0ff */
[----:B------:R-:W-:-:S03]  /*27a0*/  VIADD R8, R8, 0x1 ;  /* 0x0000000108087836 */ /* 0x000fc60000000000 */
[----:B------:R-:W-:Y:S02]  /*27b0*/  UISETP.NE.AND UP0, UPT, UR6, 0x2, UPT ;  /* 0x000000020600788c */ /* 0x000fe4000bf05270 */
[----:B------:R-:W-:Y:S06]  /*27c0*/  UGETNEXTWORKID.BROADCAST [UR4], [UR5] ;  /* 0x00000000040073ca */ /* 0x000fec0008000100 */
[----:B------:R-:W-:Y:S01]  /*27d0*/  USEL UR4, URZ, 0x1, UP0 ;  /* 0x00000001ff047887 */ /* 0x000fe20008000000 */
[----:B------:R-:W-:Y:S01]  /*27e0*/  ISETP.NE.AND P0, PT, R8, 0x2, PT ;  /* 0x000000020800780c */ /* 0x000fe20003f05270 */
[----:B------:R-:W-:Y:S01]  /*27f0*/  USEL UR6, UR6, URZ, UP0 ;  /* 0x000000ff06067287 */ /* 0x000fe20008000000 */
[----:B------:R-:W2:Y:S03]  /*2800*/  SYNCS.PHASECHK.TRANS64.TRYWAIT P1, [R0+URZ+0xa0], R5 ;  /* 0x0000a005000075a7 */ /* 0x000ea600080211ff */
[----:B------:R-:W-:Y:S01]  /*2810*/  LOP3.LUT R12, R12, UR4, RZ, 0x3c, !PT ;  /* 0x000000040c0c7c12 */ /* 0x000fe2000f8e3cff */
[----:B-12---:R-:W-:Y:S07]  /*2820*/  @!P1 BRA `(.L_x_44) ;  /* 0x0000008800a49947 */ /* 0x006fee0003800000 */
.L_x_142:
[C---:B------:R-:W-:Y:S01]  /*2830*/  LEA R4, R11.reuse, UR37, 0x4 ;  /* 0x000000250b047c11 */ /* 0x040fe2000f8e20ff */
[----:B-1----:R-:W-:Y:S01]  /*2840*/  VIADD R0, R0, 0xb0 ;  /* 0x000000b000007836 */ /* 0x002fe20000000000 */
[----:B------:R-:W-:Y:S01]  /*2850*/  SEL R8, R8, RZ, P0 ;  /* 0x000000ff08087207 */ /* 0x000fe20000000000 */
[----:B------:R-:W-:-:S03]  /*2860*/  VIADD R11, R11, 0x1 ;  /* 0x000000010b0b7836 */ /* 0x000fc60000000000 */
[----:B------:R-:W1:Y:S01]  /*2870*/  LDS.128 R4, [R4+0x110] ;  /* 0x0001100004047984 */ /* 0x000e620000000c00 */
[----:B------:R-:W-:Y:S02]  /*2880*/  PRMT R0, RZ, 0x654, R0 ;  /* 0x00000654ff007816 */ /* 0x000fe40000000000 */
[C---:B------:R-:W-:Y:S01]  /*2890*/  ISETP.NE.AND P1, PT, R11.reuse, 0x2, PT ;  /* 0x000000020b00780c */ /* 0x040fe20003f25270 */
[----:B------:R-:W-:Y:S01]  /*28a0*/  @!PT LDS RZ, [RZ] ;  /* 0x00000000fffff984 */ /* 0x000fe20000000800 */
[----:B------:R-:W-:Y:S01]  /*28b0*/  @!PT LDS RZ, [RZ] ;  /* 0x00000000fffff984 */ /* 0x000fe20000000800 */
[----:B------:R-:W-:Y:S01]  /*28c0*/  @!PT LDS RZ, [RZ] ;  /* 0x00000000fffff984 */ /* 0x000fe20000000800 */
[----:B------:R-:W-:Y:S01]  /*28d0*/  @!PT LDS RZ, [RZ] ;  /* 0x00000000fffff984 */ /* 0x000fe20000000800 */
[----:B------:R2:W-:Y:S06]  /*28e0*/  MEMBAR.ALL.CTA ;  /* 0x0000000000007992 */ /* 0x0005ec0000008000 */
[----:B--2---:R-:W2:Y:S01]  /*28f0*/  FENCE.VIEW.ASYNC.S ;  /* 0x00000000000073c6 */ /* 0x004ea20000000000 */
[----:B------:R-:W-:Y:S01]  /*2900*/  SEL R11, R11, RZ, P1 ;  /* 0x000000ff0b0b7207 */ /* 0x000fe20000800000 */
[----:B--2---:R2:W-:Y:S01]  /*2910*/  SYNCS.ARRIVE.TRANS64.RED.A1T0 RZ, [R0+URZ], RZ ;  /* 0x000000ff00ff79a7 */ /* 0x0045e200081004ff */
[----:B-1----:R-:W-:-:S02]  /*2920*/  LOP3.LUT P3, RZ, R6, 0x1, RZ, 0xc0, !PT ;  /* 0x0000000106ff7812 */ /* 0x002fc4000786c0ff */
[----:B------:R-:W-:-:S04]  /*2930*/  SEL R5, RZ, 0x1, P1 ;  /* 0x00000001ff057807 */ /* 0x000fc80000800000 */
[----:B------:R-:W-:Y:S02]  /*2940*/  LOP3.LUT R10, R10, R5, RZ, 0x3c, !PT ;  /* 0x000000050a0a7212 */ /* 0x000fe400078e3cff */
[----:B--2---:R-:W-:-:S04]  /*2950*/  SEL R0, RZ, 0x1, P0 ;  /* 0x00000001ff007807 */ /* 0x004fc80000000000 */
[----:B------:R-:W-:Y:S01]  /*2960*/  LOP3.LUT R9, R9, R0, RZ, 0x3c, !PT ;  /* 0x0000000009097212 */ /* 0x000fe200078e3cff */
[----:B------:R-:W-:Y:S06]  /*2970*/  @P3 BRA `(.L_x_45) ;  /* 0xfffffffc002c3947 */ /* 0x000fec000383ffff */
[----:B------:R-:W-:Y:S01]  /*2980*/  ULEA UR5, UR6, UR37, 0x3 ;  /* 0x0000002506057291 */ /* 0x000fe2000f8e18ff */
[----:B------:R-:W-:-:S08]  /*2990*/  SHF.L.U32 R3, R12, 0x1f, RZ ;  /* 0x0000001f0c037819 */ /* 0x000fd000000006ff */
[----:B------:R-:W1:Y:S02]  /*29a0*/  SYNCS.PHASECHK.TRANS64 P0, [UR5+0xb0], R3 ;  /* 0x0000b003ff0075a7 */ /* 0x000e640008001005 */
[----:B-1----:R-:W-:Y:S05]  /*29b0*/  @P0 BRA `(.L_x_46) ;  /* 0x0000000000080947 */ /* 0x002fea0003800000 */
[----:B------:R-:W1:Y:S02]  /*29c0*/  SYNCS.PHASECHK.TRANS64.TRYWAIT P0, [UR5+0xb0], R3 ;  /* 0x0000b003ff0075a7 */ /* 0x000e640008001105 */
[----:B-1----:R-:W-:Y:S05]  /*29d0*/  @!P0 BRA `(.L_x_47) ;  /* 0x00000088004c8947 */ /* 0x002fea0003800000 */
.L_x_46:
[----:B------:R-:W-:-:S04]  /*29e0*/  UIADD3 UR4, UPT, UPT, UR6, 0x1, URZ ;  /* 0x0000000106047890 */ /* 0x000fc8000fffe0ff */
[----:B------:R-:W-:-:S04]  /*29f0*/  UISETP.NE.AND UP0, UPT, UR4, 0x2, UPT ;  /* 0x000000020400788c */ /* 0x000fc8000bf05270 */
[----:B------:R-:W-:Y:S02]  /*2a00*/  USEL UR7, URZ, 0x1, UP0 ;  /* 0x00000001ff077887 */ /* 0x000fe40008000000 */
[----:B------:R-:W-:-:S04]  /*2a10*/  USEL UR4, UR4, URZ, UP0 ;  /* 0x000000ff04047287 */ /* 0x000fc80008000000 */
[----:B------:R-:W-:Y:S01]  /*2a20*/  ULEA UR4, UR4, UR37, 0x3 ;  /* 0x0000002504047291 */ /* 0x000fe2000f8e18ff */
[----:B-1----:R-:W-:-:S04]  /*2a30*/  LOP3.LUT R3, R12, UR7, RZ, 0x3c, !PT ;  /* 0x000000070c037c12 */ /* 0x002fc8000f8e3cff */
[----:B------:R-:W-:-:S04]  /*2a40*/  SHF.L.U32 R0, R3, 0x1f, RZ ;  /* 0x0000001f03007819 */ /* 0x000fc800000006ff */
[----:B------:R-:W1:Y:S02]  /*2a50*/  SYNCS.PHASECHK.TRANS64 P0, [UR4+0xb0], R0 ;  /* 0x0000b000ff0075a7 */ /* 0x000e640008001004 */
[----:B-1----:R-:W-:Y:S05]  /*2a60*/  @P0 EXIT ;  /* 0x000000000000094d */ /* 0x002fea0003800000 */
[----:B------:R-:W-:Y:S02]  /*2a70*/  SHF.L.U32 R3, R3, 0x1f, RZ ;  /* 0x0000001f03037819 */ /* 0x000fe400000006ff */
[----:B------:R-:W-:-:S07]  /*2a80*/  MOV R0, UR4 ;  /* 0x0000000400007c02 */ /* 0x000fce0008000f00 */
.L_x_48:
[----:B-1----:R1:W2:Y:S02]  /*2a90*/  SYNCS.PHASECHK.TRANS64.TRYWAIT P0, [R0+URZ+0xb0], R3 ;  /* 0x0000b003000075a7 */ /* 0x0022a400080011ff */
[----:B--2---:R-:W-:Y:S05]  /*2aa0*/  @!P0 NANOSLEEP.SYNCS 0x989680 ;  /* 0x009896800000895d */ /* 0x004fea0003900000 */
[----:B------:R-:W2:Y:S02]  /*2ab0*/  @!P0 SYNCS.PHASECHK.TRANS64 P0, [R0+URZ+0xb0], R3 ;  /* 0x0000b003000085a7 */ /* 0x000ea400080010ff */
[----:B--2---:R-:W-:Y:S05]  /*2ac0*/  @P0 EXIT ;  /* 0x000000000000094d */ /* 0x004fea0003800000 */
[----:B------:R-:W-:Y:S05]  /*2ad0*/  BRA `(.L_x_48) ;  /* 0xfffffffc00ec7947 */ /* 0x000fea000383ffff */
.L_x_41:
[----:B------:R-:W-:-:S09]  /*2ae0*/  UISETP.NE.AND UP1, UPT, UR8, URZ, UPT ;  /* 0x000000ff0800728c */ /* 0x000fd2000bf25270 */
[----:B------:R-:W-:Y:S05]  /*2af0*/  BRA.U UP1, `(.L_x_49) ;  /* 0x0000000d01187547 */ /* 0x000fea000b800000 */
[----:B------:R-:W-:Y:S01]  /*2b00*/  UMOV UR4, 0x40 ;  /* 0x0000004000047882 */ /* 0x000fe20000000000 */
[----:B------:R-:W-:Y:S01]  /*2b10*/  NOP ;  /* 0x0000000000007918 */ /* 0x000fe20000000000 */
[----:B------:R-:W-:Y:S01]  /*2b20*/  ULEA UR4, UR37, UR4, 0x18 ;  /* 0x0000000425047291 */ /* 0x000fe2000f8ec0ff */
[----:B------:R-:W-:Y:S02]  /*2b30*/  UMOV UR5, 0x400 ;  /* 0x0000040000057882 */ /* 0x000fe40000000000 */
[----:B------:R-:W-:-:S06]  /*2b40*/  ULEA UR37, UR37, UR5, 0x18 ;  /* 0x0000000525257291 */ /* 0x000fcc000f8ec0ff */
[----:B------:R-:W1:Y:S02]  /*2b50*/  LDS.U8 R0, [UR4+0x1c] ;  /* 0x00001c04ff007984 */ /* 0x000e640008000000 */
[----:B-1----:R-:W-:-:S13]  /*2b60*/  ISETP.NE.AND P0, PT, R0, RZ, PT ;  /* 0x000000ff0000720c */ /* 0x002fda0003f05270 */
[----:B------:R-:W-:Y:S05]  /*2b70*/  @P0 BRA `(.L_x_50) ;  /* 0x0000000000580947 */ /* 0x000fea0003800000 */
[----:B------:R-:W-:-:S13]  /*2b80*/  ELECT P0, URZ, PT ;  /* 0x0000000000ff782f */ /* 0x000fda0003800000 */
[----:B------:R-:W-:Y:S05]  /*2b90*/  @!P0 BRA `(.L_x_51) ;  /* 0x0000000000608947 */ /* 0x000fea0003800000 */
[----:B------:R-:W-:Y:S01]  /*2ba0*/  UMOV UR5, 0x10 ;  /* 0x0000001000057882 */ /* 0x000fe20000000000 */
[----:B------:R-:W-:Y:S01]  /*2bb0*/  HFMA2 R0, -RZ, RZ, 0, 5.9604644775390625e-08 ;  /* 0x00000001ff007431 */ /* 0x000fe200000001ff */
[----:B------:R-:W-:-:S03]  /*2bc0*/  MOV R2, 0xffff ;  /* 0x0000ffff00027802 */ /* 0x000fc60000000f00 */
[----:B------:R-:W-:Y:S04]  /*2bd0*/  DEPBAR.LE SB1, 0x36 ;  /* 0x00009d800000791a */ /* 0x000fe80000000000 */
[----:B------:R-:W1:Y:S02]  /*2be0*/  UTCATOMSWS.FIND_AND_SET.ALIGN UP0, UR5, UR5 ;  /* 0x00000005000575e3 */ /* 0x000e640008000800 */
[----:B-1----:R-:W-:Y:S01]  /*2bf0*/  MOV R3, UR5 ;  /* 0x0000000500037c02 */ /* 0x002fe20008000f00 */
[----:B------:R-:W-:Y:S06]  /*2c00*/  BRA.U UP0, `(.L_x_52) ;  /* 0x0000000100187547 */ /* 0x000fec000b800000 */
.L_x_53:
[----:B------:R-:W-:Y:S05]  /*2c10*/  NANOSLEEP 0x64 ;  /* 0x000000640000795d */ /* 0x000fea0003800000 */
[----:B------:R-:W-:-:S05]  /*2c20*/  UMOV UR5, 0x10 ;  /* 0x0000001000057882 */ /* 0x000fca0000000000 */
[----:B------:R-:W-:Y:S04]  /*2c30*/  DEPBAR.LE SB1, 0x36 ;  /* 0x00009d800000791a */ /* 0x000fe80000000000 */
[----:B------:R-:W1:Y:S02]  /*2c40*/  UTCATOMSWS.FIND_AND_SET.ALIGN UP0, UR5, UR5 ;  /* 0x00000005000575e3 */ /* 0x000e640008000800 */
[----:B-1----:R-:W-:Y:S01]  /*2c50*/  MOV R3, UR5 ;  /* 0x0000000500037c02 */ /* 0x002fe20008000f00 */
[----:B------:R-:W-:Y:S05]  /*2c60*/  BRA.U !UP0, `(.L_x_53) ;  /* 0xfffffffd08e87547 */ /* 0x000fea000b83ffff */
.L_x_52:
[-C--:B------:R-:W-:Y:S02]  /*2c70*/  SHF.L.U32 R2, R2, R3.reuse, RZ ;  /* 0x0000000302027219 */ /* 0x080fe400000006ff */
[----:B------:R-:W-:Y:S01]  /*2c80*/  SHF.L.U32 R0, R0, R3, RZ ;  /* 0x0000000300007219 */ /* 0x000fe200000006ff */
[----:B------:R-:W-:Y:S02]  /*2c90*/  IMAD.SHL.U32 R3, R3, 0x20, RZ ;  /* 0x0000002003037824 */ /* 0x000fe400078e00ff */
[----:B------:R1:W-:Y:S04]  /*2ca0*/  ATOMS.OR RZ, [UR4+0x14], R2 ;  /* 0x00001402ffff798c */ /* 0x0003e8000b000004 */
[----:B------:R1:W-:Y:S04]  /*2cb0*/  ATOMS.OR RZ, [UR4+0x18], R0 ;  /* 0x00001800ffff798c */ /* 0x0003e8000b000004 */
[----:B------:R1:W-:Y:S01]  /*2cc0*/  STS [UR37+0x130], R3 ;  /* 0x00013003ff007988 */ /* 0x0003e20008000825 */
[----:B------:R-:W-:Y:S05]  /*2cd0*/  BRA `(.L_x_51) ;  /* 0x0000000000107947 */ /* 0x000fea0003800000 */
.L_x_50:
[----:B------:R-:W-:Y:S02]  /*2ce0*/  MOV R0, 0xffffffff ;  /* 0xffffffff00007802 */ /* 0x000fe40000000f00 */
[----:B------:R-:W-:-:S03]  /*2cf0*/  MOV R2, 0x2d20 ;  /* 0x00002d2000027802 */ /* 0x000fc60000000f00 */
[----:B------:R1:W-:Y:S04]  /*2d00*/  STS [UR37+0x130], R0 ;  /* 0x00013000ff007988 */ /* 0x0003e80008000825 */
[----:B-1-3-5:R-:W-:Y:S05]  /*2d10*/  CALL.REL.NOINC `($__internal_1_$__cuda_sm10x_tcgen05_guardrail_trap_phase_invalid_during_alloc) ;  /* 0x0000008c00607944 */ /* 0x02afea0003c00000 */
.L_x_51:
[----:B------:R-:W-:Y:S05]  /*2d20*/  WARPSYNC.ALL ;  /* 0x0000000000007948 */ /* 0x000fea0003800000 */
[----:B------:R-:W2:Y:S01]  /*2d30*/  S2UR UR6, SR_CgaCtaId ;  /* 0x00000000000679c3 */ /* 0x000ea20000008800 */
[----:B------:R-:W-:Y:S01]  /*2d40*/  UMOV UR4, 0x400 ;  /* 0x0000040000047882 */ /* 0x000fe20000000000 */
[----:B------:R-:W-:-:S06]  /*2d50*/  NOP ;  /* 0x0000000000007918 */ /* 0x000fcc0000000000 */
[----:B------:R-:W-:Y:S06]  /*2d60*/  BAR.ARV 0x6, 0xa0 ;  /* 0x0182800000007b1d */ /* 0x000fec0000002000 */
[----:B------:R-:W4:Y:S01]  /*2d70*/  LDCU UR7, c[0x0][0x38c] ;  /* 0x00007180ff0777ac */ /* 0x000f220008000800 */
[----:B------:R-:W-:Y:S01]  /*2d80*/  IMAD.MOV.U32 R11, RZ, RZ, 0x1 ;  /* 0x00000001ff0b7424 */ /* 0x000fe200078e00ff */
[----:B------:R-:W-:Y:S01]  /*2d90*/  CS2R R8, SRZ ;  /* 0x0000000000087805 */ /* 0x000fe2000001ff00 */
[----:B------:R-:W-:Y:S01]  /*2da0*/  IMAD.MOV.U32 R10, RZ, RZ, RZ ;  /* 0x000000ffff0a7224 */ /* 0x000fe200078e00ff */
[----:B------:R-:W-:Y:S01]  /*2db0*/  UMOV UR18, URZ ;  /* 0x000000ff00127c82 */ /* 0x000fe20008000000 */
[----:B------:R-:W-:Y:S01]  /*2dc0*/  UMOV UR17, URZ ;  /* 0x000000ff00117c82 */ /* 0x000fe20008000000 */
[----:B------:R-:W-:Y:S01]  /*2dd0*/  UMOV UR20, 0x0 ;  /* 0x0000000000147882 */ /* 0x000fe20000000000 */
[----:B------:R-:W-:Y:S01]  /*2de0*/  UMOV UR21, 0x8400010 ;  /* 0x0840001000157882 */ /* 0x000fe20000000000 */
[----:B--2---:R-:W-:Y:S01]  /*2df0*/  ULEA UR6, UR6, UR4, 0x18 ;  /* 0x0000000406067291 */ /* 0x004fe2000f8ec0ff */
[----:B------:R-:W2:Y:S03]  /*2e00*/  LDCU UR4, c[0x0][0x38c] ;  /* 0x00007180ff0477ac */ /* 0x000ea60008000800 */
[----:B------:R-:W-:-:S02]  /*2e10*/  UIADD3 UR11, UPT, UPT, UR6, 0xc400, URZ ;  /* 0x0000c400060b7890 */ /* 0x000fc4000fffe0ff */
[----:B----4-:R-:W-:-:S03]  /*2e20*/  UIADD3 UR7, UPT, UPT, UR7, 0x1f, URZ ;  /* 0x0000001f07077890 */ /* 0x010fc6000fffe0ff */
[----:B-1----:R-:W1:Y:S01]  /*2e30*/  LDS R0, [UR6+0x130] ;  /* 0x00013006ff007984 */ /* 0x002e620008000800 */
[----:B------:R-:W-:Y:S02]  /*2e40*/  UIADD3 UR12, UPT, UPT, UR6, 0x11400, URZ ;  /* 0x00011400060c7890 */ /* 0x000fe4000fffe0ff */
[----:B------:R-:W-:Y:S02]  /*2e50*/  USHF.R.S32.HI UR5, URZ, 0x1f, UR7 ;  /* 0x0000001fff057899 */ /* 0x000fe40008011407 */
[----:B------:R-:W-:Y:S02]  /*2e60*/  USHF.R.U32.HI UR11, URZ, 0x4, UR11 ;  /* 0x00000004ff0b7899 */ /* 0x000fe4000801160b */
[----:B------:R-:W-:Y:S02]  /*2e70*/  ULEA.HI UR5, UR5, UR7, URZ, 0x5 ;  /* 0x0000000705057291 */ /* 0x000fe4000f8f28ff */
[----:B------:R-:W-:Y:S02]  /*2e80*/  USHF.R.U32.HI UR12, URZ, 0x4, UR12 ;  /* 0x00000004ff0c7899 */ /* 0x000fe4000801160c */
[----:B------:R-:W-:-:S02]  /*2e90*/  USHF.R.S32.HI UR5, URZ, 0x5, UR5 ;  /* 0x00000005ff057899 */ /* 0x000fc40008011405 */
[----:B------:R-:W-:Y:S02]  /*2ea0*/  ULOP3.LUT UR11, UR11, 0x3fff, URZ, 0xc0, !UPT ;  /* 0x00003fff0b0b7892 */ /* 0x000fe4000f8ec0ff */
[----:B------:R-:W-:Y:S02]  /*2eb0*/  UISETP.LT.AND UP0, UPT, UR5, 0x1, UPT ;  /* 0x000000010500788c */ /* 0x000fe4000bf01270 */
[----:B------:R-:W-:Y:S02]  /*2ec0*/  ULOP3.LUT UR12, UR12, 0x3fff, URZ, 0xc0, !UPT ;  /* 0x00003fff0c0c7892 */ /* 0x000fe4000f8ec0ff */
[----:B------:R-:W-:Y:S02]  /*2ed0*/  USEL UR10, UR5, 0x1, !UP0 ;  /* 0x00000001050a7887 */ /* 0x000fe4000c000000 */
[----:B------:R-:W-:Y:S02]  /*2ee0*/  ULOP3.LUT UR11, UR11, 0x10000, URZ, 0xfc, !UPT ;  /* 0x000100000b0b7892 */ /* 0x000fe4000f8efcff */
[----:B------:R-:W-:-:S02]  /*2ef0*/  ULOP3.LUT UR12, UR12, 0x10000, URZ, 0xfc, !UPT ;  /* 0x000100000c0c7892 */ /* 0x000fc4000f8efcff */
[----:B------:R-:W-:Y:S02]  /*2f00*/  UIADD3 UR10, UPT, UPT, -UR10, URZ, URZ ;  /* 0x000000ff0a0a7290 */ /* 0x000fe4000fffe1ff */
[----:B--2---:R-:W-:Y:S01]  /*2f10*/  UISETP.GE.AND UP3, UPT, UR4, 0x1, UPT ;  /* 0x000000010400788c */ /* 0x004fe2000bf66270 */
[----:B-1----:R-:W-:-:S15]  /*2f20*/  R2UR UR19, R0 ;  /* 0x00000000001372ca */ /* 0x002fde00000e0000 */
.L_x_60:
[----:B------:R-:W-:Y:S02]  /*2f30*/  LEA R0, R10, UR6, 0x3 ;  /* 0x000000060a007c11 */ /* 0x000fe4000f8e18ff */
[----:B------:R-:W-:Y:S02]  /*2f40*/  SHF.L.U32 R5, R9, 0x1f, RZ ;  /* 0x0000001f09057819 */ /* 0x000fe400000006ff */
[----:B------:R-:W-:Y:S01]  /*2f50*/  PLOP3.LUT P0, PT, PT, PT, UP3, 0x80, 0x8 ;  /* 0x000000000008781c */ /* 0x000fe20003f0f038 */
[----:B------:R-:W-:Y:S01]  /*2f60*/  VIADD R3, R0, 0xb0 ;  /* 0x000000b000037836 */ /* 0x000fe20000000000 */
[----:B-1----:R-:W1:Y:S02]  /*2f70*/  SYNCS.PHASECHK.TRANS64.TRYWAIT P1, [R0+URZ+0xa0], R5 ;  /* 0x0000a005000075a7 */ /* 0x002e6400080211ff */
[----:B-1--4-:R-:W-:Y:S09]  /*2f80*/  @!P1 BRA `(.L_x_54) ;  /* 0x0000008000f89947 */ /* 0x012ff20003800000 */
.L_x_144:
[----:B------:R-:W-:Y:S01]  /*2f90*/  LEA R4, R10, UR6, 0x4 ;  /* 0x000000060a047c11 */ /* 0x000fe2000f8e20ff */
[----:B------:R-:W-:Y:S01]  /*2fa0*/  @UP3 ULEA UR4, UR17, UR6, 0x3 ;  /* 0x0000000611043291 */ /* 0x000fe2000f8e18ff */
[----:B------:R-:W-:Y:S01]  /*2fb0*/  PLOP3.LUT P2, PT, PT, PT, PT, 0x80, 0x8 ;  /* 0x000000000008781c */ /* 0x000fe20003f4f070 */
[----:B------:R-:W-:Y:S01]  /*2fc0*/  ULEA UR9, UR18, UR6, 0x3 ;  /* 0x0000000612097291 */ /* 0x000fe2000f8e18ff */
[----:B------:R-:W-:Y:S02]  /*2fd0*/  PRMT R3, RZ, 0x654, R3 ;  /* 0x00000654ff037816 */ /* 0x000fe40000000003 */
[----:B-1----:R-:W1:Y:S01]  /*2fe0*/  LDS.128 R4, [R4+0x110] ;  /* 0x0001100004047984 */ /* 0x002e620000000c00 */
[----:B------:R-:W-:Y:S02]  /*2ff0*/  @P0 SHF.L.U32 R2, R8, 0x1f, RZ ;  /* 0x0000001f08020819 */ /* 0x000fe400000006ff */
[----:B------:R-:W-:Y:S01]  /*3000*/  SHF.L.U32 R0, R11, 0x1f, RZ ;  /* 0x0000001f0b007819 */ /* 0x000fe200000006ff */
[----:B------:R-:W-:Y:S01]  /*3010*/  @!PT LDS RZ, [RZ] ;  /* 0x00000000fffff984 */ /* 0x000fe20000000800 */
[----:B------:R-:W-:Y:S01]  /*3020*/  @!PT LDS RZ, [RZ] ;  /* 0x00000000fffff984 */ /* 0x000fe20000000800 */
[----:B------:R-:W-:Y:S01]  /*3030*/  @!PT LDS RZ, [RZ] ;  /* 0x00000000fffff984 */ /* 0x000fe20000000800 */
[----:B------:R-:W-:Y:S01]  /*3040*/  @!PT LDS RZ, [RZ] ;  /* 0x00000000fffff984 */ /* 0x000fe20000000800 */
[----:B------:R2:W-:Y:S06]  /*3050*/  MEMBAR.ALL.CTA ;  /* 0x0000000000007992 */ /* 0x0005ec0000008000 */
[----:B--2---:R-:W2:Y:S02]  /*3060*/  FENCE.VIEW.ASYNC.S ;  /* 0x00000000000073c6 */ /* 0x004ea40000000000 */
[----:B--2---:R2:W-:Y:S01]  /*3070*/  SYNCS.ARRIVE.TRANS64.RED.A1T0 RZ, [R3+URZ], RZ ;  /* 0x000000ff03ff79a7 */ /* 0x0045e200081004ff */
[----:B------:R2:W4:Y:S01]  /*3080*/  @P0 SYNCS.PHASECHK.TRANS64.TRYWAIT P2, [UR4], R2 ;  /* 0x00000002ff0005a7 */ /* 0x0005220008041104 */
[----:B-1----:R-:W-:Y:S01]  /*3090*/  LOP3.LUT P1, RZ, R6, 0x1, RZ, 0xc0, !PT ;  /* 0x0000000106ff7812 */ /* 0x002fe2000782c0ff */
[----:B------:R-:W1:Y:S02]  /*30a0*/  SYNCS.PHASECHK.TRANS64.TRYWAIT P0, [UR9+0xd0], R0 ;  /* 0x0000d000ff0075a7 */ /* 0x000e640008001109 */
[----:B-12-4-:R-:W-:Y:S10]  /*30b0*/  @!P0 BRA `(.L_x_55) ;  /* 0x0000008000c08947 */ /* 0x016ff40003800000 */
.L_x_146:
[----:B------:R-:W-:Y:S01]  /*30c0*/  IADD3 R10, PT, PT, R10, 0x1, RZ ;  /* 0x000000010a0a7810 */ /* 0x000fe20007ffe0ff */
[----:B------:R-:W-:Y:S06]  /*30d0*/  BRA.U !UP3, `(.L_x_56) ;  /* 0x000000010b887547 */ /* 0x000fec000b800000 */
[----:B------:R-:W-:Y:S02]  /*30e0*/  ULEA UR8, UR18, UR19, 0x8 ;  /* 0x0000001312087291 */ /* 0x000fe4000f8e40ff */
[----:B------:R-:W-:Y:S01]  /*30f0*/  UPLOP3.LUT UP4, UPT, UPT, UPT, UPT, 0x40, 0x4 ;  /* 0x000000000004789c */ /* 0x000fe20003f8e870 */
[----:B------:R-:W-:Y:S01]  /*3100*/  UMOV UR16, UR10 ;  /* 0x0000000a00107c82 */ /* 0x000fe20008000000 */
[----:B------:R-:W-:Y:S01]  /*3110*/  UMOV UR15, UR5 ;  /* 0x00000005000f7c82 */ /* 0x000fe20008000000 */
[----:B------:R-:W-:-:S08]  /*3120*/  UMOV UR14, UR17 ;  /* 0x00000011000e7c82 */ /* 0x000fd00008000000 */
.L_x_59:
[----:B------:R-:W-:Y:S02]  /*3130*/  UIADD3 UR16, UPT, UPT, UR16, 0x1, URZ ;  /* 0x0000000110107890 */ /* 0x000fe4000fffe0ff */
[----:B--2---:R-:W-:Y:S02]  /*3140*/  ULEA UR7, UR14, UR6, 0x3 ;  /* 0x000000060e077291 */ /* 0x004fe4000f8e18ff */
[----:B------:R-:W-:Y:S01]  /*3150*/  UISETP.NE.AND UP0, UPT, UR16, URZ, UPT ;  /* 0x000000ff1000728c */ /* 0x000fe2000bf05270 */
[----:B----4-:R-:W-:Y:S10]  /*3160*/  @P2 BRA `(.L_x_57) ;  /* 0x00000000000c2947 */ /* 0x010ff40003800000 */
[----:B-1----:R-:W-:Y:S04]  /*3170*/  SHF.L.U32 R3, R8, 0x1f, RZ ;  /* 0x0000001f08037819 */ /* 0x002fe800000006ff */
[----:B------:R-:W1:Y:S02]  /*3180*/  SYNCS.PHASECHK.TRANS64.TRYWAIT P0, [UR7], R3 ;  /* 0x00000003ff0075a7 */ /* 0x000e640008001107 */
[----:B-1----:R-:W-:Y:S05]  /*3190*/  @!P0 BRA `(.L_x_58) ;  /* 0x0000008000a08947 */ /* 0x002fea0003800000 */
.L_x_57:
[----:B------:R-:W-:Y:S01]  /*31a0*/  UISETP.NE.AND UP1, UPT, UR15, 0x1, UPT ;  /* 0x000000010f00788c */ /* 0x000fe2000bf25270 */
[----:B------:R-:W-:Y:S01]  /*31b0*/  PLOP3.LUT P2, PT, PT, PT, PT, 0x80, 0x8 ;  /* 0x000000000008781c */ /* 0x000fe20003f4f070 */
[----:B------:R-:W-:Y:S02]  /*31c0*/  UIADD3 UR17, UPT, UPT, UR14, 0x1, URZ ;  /* 0x000000010e117890 */ /* 0x000fe4000fffe0ff */
[----:B------:R-:W-:Y:S02]  /*31d0*/  ULEA UR22, UR14, UR12, 0x9 ;  /* 0x0000000c0e167291 */ /* 0x000fe4000f8e48ff */
[----:B------:R-:W-:Y:S01]  /*31e0*/  UISETP.NE.AND UP2, UPT, UR17, 0x5, UPT ;  /* 0x000000051100788c */ /* 0x000fe2000bf45270 */
[----:B------:R-:W-:Y:S01]  /*31f0*/  PLOP3.LUT P0, PT, PT, PT, UP1, 0x80, 0x8 ;  /* 0x000000000008781c */ /* 0x000fe20003f0f018 */
[----:B------:R-:W-:Y:S02]  /*3200*/  ULEA UR24, UR14, UR11, 0x8 ;  /* 0x0000000b0e187291 */ /* 0x000fe4000f8e40ff */
[----:B------:R-:W-:Y:S02]  /*3210*/  USEL UR13, URZ, 0x1, UP2 ;  /* 0x00000001ff0d7887 */ /* 0x000fe40009000000 */
[----:B------:R-:W-:Y:S02]  /*3220*/  USEL UR17, UR17, URZ, UP2 ;  /* 0x000000ff11117287 */ /* 0x000fe40009000000 */
[----:B------:R-:W-:Y:S02]  /*3230*/  UIADD3 UR7, UPT, UPT, UR7, 0x28, URZ ;  /* 0x0000002807077890 */ /* 0x000fe4000fffe0ff */
[----:B------:R-:W-:Y:S01]  /*3240*/  @UP1 ULEA UR4, UR17, UR6, 0x3 ;  /* 0x0000000611041291 */ /* 0x000fe2000f8e18ff */
[----:B------:R-:W-:Y:S01]  /*3250*/  LOP3.LUT R8, R8, UR13, RZ, 0x3c, !PT ;  /* 0x0000000d08087c12 */ /* 0x000fe2000f8e3cff */
[----:B------:R-:W-:Y:S01]  /*3260*/  UMOV UR23, 0xc0004010 ;  /* 0xc000401000177882 */ /* 0x000fe20000000000 */
[----:B------:R-:W-:Y:S01]  /*3270*/  UMOV UR25, 0xc0004010 ;  /* 0xc000401000197882 */ /* 0x000fe20000000000 */
[----:B------:R-:W-:Y:S01]  /*3280*/  UIADD3 UR15, UPT, UPT, UR15, -0x1, URZ ;  /* 0xffffffff0f0f7890 */ /* 0x000fe2000fffe0ff */
[----:B-1----:R-:W-:Y:S01]  /*3290*/  @P0 SHF.L.U32 R0, R8, 0x1f, RZ ;  /* 0x0000001f08000819 */ /* 0x002fe200000006ff */
[----:B------:R-:W-:Y:S03]  /*32a0*/  UMOV UR14, UR17 ;  /* 0x00000011000e7c82 */ /* 0x000fe60008000000 */
[----:B------:R2:W4:Y:S01]  /*32b0*/  @P0 SYNCS.PHASECHK.TRANS64.TRYWAIT P2, [UR4], R0 ;  /* 0x00000000ff0005a7 */ /* 0x0005220008041104 */
[----:B------:R2:W-:Y:S01]  /*32c0*/  UTCQMMA gdesc[UR24], gdesc[UR22], tmem[UR8], tmem[UR20], idesc[UR21], UP4 ;  /* 0x00ff1416180075ea */ /* 0x0005e2000a000308 */
[----:B------:R-:W-:Y:S01]  /*32d0*/  UPLOP3.LUT UP4, UPT, UPT, UPT, UPT, 0x80, 0x8 ;  /* 0x000000000008789c */ /* 0x000fe20003f8f070 */
[----:B------:R2:W-:Y:S01]  /*32e0*/  UTCBAR [UR7], URZ ;  /* 0x000000ff070073e9 */ /* 0x0005e200080000ff */
[----:B------:R-:W-:Y:S09]  /*32f0*/  BRA.U UP0, `(.L_x_59) ;  /* 0xfffffffd008c7547 */ /* 0x000ff2000b83ffff */
.L_x_56:
[----:B------:R-:W-:Y:S01]  /*3300*/  UIADD3 UR18, UPT, UPT, UR18, 0x1, URZ ;  /* 0x0000000112127890 */ /* 0x000fe2000fffe0ff */
[C---:B------:R-:W-:Y:S01]  /*3310*/  ISETP.NE.AND P0, PT, R10.reuse, 0x2, PT ;  /* 0x000000020a00780c */ /* 0x040fe20003f05270 */
[----:B------:R-:W-:Y:S02]  /*3320*/  UIADD3 UR9, UPT, UPT, UR9, 0xc0, URZ ;  /* 0x000000c009097890 */ /* 0x000fe4000fffe0ff */
[----:B------:R-:W-:Y:S01]  /*3330*/  UISETP.NE.AND UP0, UPT, UR18, 0x2, UPT ;  /* 0x000000021200788c */ /* 0x000fe2000bf05270 */
[----:B-12---:R-:W-:Y:S02]  /*3340*/  SEL R0, RZ, 0x1, P0 ;  /* 0x00000001ff007807 */ /* 0x006fe40000000000 */
[----:B------:R-:W-:Y:S01]  /*3350*/  SEL R10, R10, RZ, P0 ;  /* 0x000000ff0a0a7207 */ /* 0x000fe20000000000 */
[----:B------:R-:W-:Y:S01]  /*3360*/  USEL UR4, URZ, 0x1, UP0 ;  /* 0x00000001ff047887 */ /* 0x000fe20008000000 */
[----:B------:R-:W-:Y:S01]  /*3370*/  LOP3.LUT R9, R9, R0, RZ, 0x3c, !PT ;  /* 0x0000000009097212 */ /* 0x000fe200078e3cff */
[----:B------:R-:W-:Y:S01]  /*3380*/  USEL UR18, UR18, URZ, UP0 ;  /* 0x000000ff12127287 */ /* 0x000fe20008000000 */
[----:B------:R1:W-:Y:S03]  /*3390*/  UTCBAR [UR9], URZ ;  /* 0x000000ff090073e9 */ /* 0x0003e600080000ff */
[----:B------:R-:W-:Y:S01]  /*33a0*/  LOP3.LUT R11, R11, UR4, RZ, 0x3c, !PT ;  /* 0x000000040b0b7c12 */ /* 0x000fe2000f8e3cff */
[----:B------:R-:W-:Y:S07]  /*33b0*/  @P1 BRA `(.L_x_60) ;  /* 0xfffffff800dc1947 */ /* 0x000fee000383ffff */
[----:B------:R-:W2:Y:S01]  /*33c0*/  S2UR UR4, SR_CgaCtaId ;  /* 0x00000000000479c3 */ /* 0x000ea20000008800 */
[----:B------:R-:W-:Y:S01]  /*33d0*/  ELECT P0, URZ, PT ;  /* 0x0000000000ff782f */ /* 0x000fe20003800000 */
[----:B------:R-:W-:Y:S01]  /*33e0*/  IMAD.MOV.U32 R0, RZ, RZ, 0x1 ;  /* 0x00000001ff007424 */ /* 0x000fe200078e00ff */
[----:B------:R-:W-:Y:S01]  /*33f0*/  UIADD3 UR6, UPT, UPT, UR6, 0xd0, URZ ;  /* 0x000000d006067890 */ /* 0x000fe2000fffe0ff */
[----:B------:R-:W-:Y:S01]  /*3400*/  SHF.L.U32 R3, R11, 0x1f, RZ ;  /* 0x0000001f0b037819 */ /* 0x000fe200000006ff */
[----:B------:R-:W-:-:S03]  /*3410*/  UMOV UR5, 0x40 ;  /* 0x0000004000057882 */ /* 0x000fc60000000000 */
[----:B------:R-:W-:Y:S01]  /*3420*/  UVIRTCOUNT.DEALLOC.SMPOOL 0x80 ;  /* 0x000000800000784c */ /* 0x000fe20000000000 */
[----:B--2---:R-:W-:Y:S02]  /*3430*/  ULEA UR4, UR4, UR5, 0x18 ;  /* 0x0000000504047291 */ /* 0x004fe4000f8ec0ff */
[----:B------:R-:W-:-:S07]  /*3440*/  ULEA UR5, UR18, UR6, 0x3 ;  /* 0x0000000612057291 */ /* 0x000fce000f8e18ff */
[----:B------:R2:W-:Y:S02]  /*3450*/  @P0 STS.U8 [UR4+0x1c], R0 ;  /* 0x00001c00ff000988 */ /* 0x0005e40008000004 */
[----:B------:R-:W3:Y:S02]  /*3460*/  SYNCS.PHASECHK.TRANS64.TRYWAIT P0, [UR5], R3 ;  /* 0x00000003ff0075a7 */ /* 0x000ee40008001105 */
[----:B--23--:R-:W-:Y:S05]  /*3470*/  @!P0 BRA `(.L_x_61) ;  /* 0x0000008000008947 */ /* 0x00cfea0003800000 */
.L_x_149:
[----:B------:R-:W-:-:S04]  /*3480*/  UIADD3 UR7, UPT, UPT, UR18, 0x1, URZ ;  /* 0x0000000112077890 */ /* 0x000fc8000fffe0ff */
[----:B------:R-:W-:-:S04]  /*3490*/  UISETP.NE.AND UP0, UPT, UR7, 0x2, UPT ;  /* 0x000000020700788c */ /* 0x000fc8000bf05270 */
[----:B------:R-:W-:Y:S02]  /*34a0*/  USEL UR5, URZ, 0x1, UP0 ;  /* 0x00000001ff057887 */ /* 0x000fe40008000000 */
[----:B------:R-:W-:-:S04]  /*34b0*/  USEL UR7, UR7, URZ, UP0 ;  /* 0x000000ff07077287 */ /* 0x000fc80008000000 */
[----:B------:R-:W-:Y:S01]  /*34c0*/  ULEA UR7, UR7, UR6, 0x3 ;  /* 0x0000000607077291 */ /* 0x000fe2000f8e18ff */
[----:B--2---:R-:W-:-:S04]  /*34d0*/  LOP3.LUT R3, R11, UR5, RZ, 0x3c, !PT ;  /* 0x000000050b037c12 */ /* 0x004fc8000f8e3cff */
[----:B------:R-:W-:-:S04]  /*34e0*/  SHF.L.U32 R3, R3, 0x1f, RZ ;  /* 0x0000001f03037819 */ /* 0x000fc800000006ff */
[----:B------:R-:W2:Y:S02]  /*34f0*/  SYNCS.PHASECHK.TRANS64.TRYWAIT P0, [UR7], R3 ;  /* 0x00000003ff0075a7 */ /* 0x000ea40008001107 */
[----:B--2---:R-:W-:Y:S05]  /*3500*/  @!P0 BRA `(.L_x_62) ;  /* 0x0000007c00f48947 */ /* 0x004fea0003800000 */
.L_x_151:
[----:B------:R-:W-:Y:S01]  /*3510*/  NOP ;  /* 0x0000000000007918 */ /* 0x000fe20000000000 */
[----:B--2---:R-:W2:Y:S01]  /*3520*/  LDS R0, [UR4+0x14] ;  /* 0x00001404ff007984 */ /* 0x004ea20008000800 */
[----:B------:R-:W-:Y:S01]  /*3530*/  ULOP3.LUT UR6, UR19, 0xffff, URZ, 0xc0, !UPT ;  /* 0x0000ffff13067892 */ /* 0x000fe2000f8ec0ff */
[----:B------:R-:W-:Y:S01]  /*3540*/  UMOV UR8, 0xffff ;  /* 0x0000ffff00087882 */ /* 0x000fe20000000000 */
[----:B------:R-:W-:Y:S02]  /*3550*/  UMOV UR5, 0x1 ;  /* 0x0000000100057882 */ /* 0x000fe40000000000 */
[----:B------:R-:W-:-:S04]  /*3560*/  USHF.R.U32.HI UR6, URZ, 0x5, UR6 ;  /* 0x00000005ff067899 */ /* 0x000fc80008011606 */
[----:B------:R-:W-:Y:S02]  /*3570*/  USHF.L.U32 UR8, UR8, UR6, URZ ;  /* 0x0000000608087299 */ /* 0x000fe400080006ff */
[----:B------:R-:W-:-:S04]  /*3580*/  USHF.L.U32 UR5, UR5, UR6, URZ ;  /* 0x0000000605057299 */ /* 0x000fc800080006ff */
[----:B--2---:R-:W-:-:S04]  /*3590*/  LOP3.LUT R0, R0, UR8, RZ, 0xc0, !PT ;  /* 0x0000000800007c12 */ /* 0x004fc8000f8ec0ff */
[----:B------:R-:W-:-:S13]  /*35a0*/  ISETP.NE.AND P0, PT, R0, UR8, PT ;  /* 0x0000000800007c0c */ /* 0x000fda000bf05270 */
[----:B------:R-:W-:Y:S05]  /*35b0*/  @P0 BRA `(.L_x_63) ;  /* 0x0000000000580947 */ /* 0x000fea0003800000 */
[----:B------:R-:W2:Y:S02]  /*35c0*/  LDS R0, [UR4+0x18] ;  /* 0x00001804ff007984 */ /* 0x000ea40008000800 */
[----:B--2---:R-:W-:-:S04]  /*35d0*/  LOP3.LUT R0, R0, UR5, RZ, 0xc0, !PT ;  /* 0x0000000500007c12 */ /* 0x004fc8000f8ec0ff */
[----:B------:R-:W-:-:S13]  /*35e0*/  ISETP.NE.AND P0, PT, R0, UR5, PT ;  /* 0x0000000500007c0c */ /* 0x000fda000bf05270 */
[----:B------:R-:W-:Y:S05]  /*35f0*/  @P0 BRA `(.L_x_64) ;  /* 0x00000000003c0947 */ /* 0x000fea0003800000 */
[----:B------:R-:W2:Y:S01]  /*3600*/  S2R R2, SR_LANEID ;  /* 0x0000000000027919 */ /* 0x000ea20000000000 */
[----:B------:R-:W-:Y:S01]  /*3610*/  ULOP3.LUT UR8, URZ, UR8, URZ, 0x33, !UPT ;  /* 0x00000008ff087292 */ /* 0x000fe2000f8e33ff */
[----:B------:R-:W-:Y:S01]  /*3620*/  LOP3.LUT R4, RZ, UR5, RZ, 0x33, !PT ;  /* 0x00000005ff047c12 */ /* 0x000fe2000f8e33ff */
[----:B------:R-:W-:Y:S02]  /*3630*/  VOTEU.ANY UR7, UPT, PT ;  /* 0x0000000000077886 */ /* 0x000fe400038e0100 */
[----:B------:R-:W-:Y:S01]  /*3640*/  UFLO.U32 UR7, UR7 ;  /* 0x00000007000772bd */ /* 0x000fe200080e0000 */
[----:B------:R-:W3:Y:S01]  /*3650*/  REDUX UR5, R4 ;  /* 0x00000000040573c4 */ /* 0x000ee20000000000 */
[----:B------:R-:W-:-:S06]  /*3660*/  IMAD.U32 R0, RZ, RZ, UR8 ;  /* 0x00000008ff007e24 */ /* 0x000fcc000f8e00ff */
[----:B------:R1:W-:Y:S01]  /*3670*/  UTCATOMSWS.AND URZ, UR8 ;  /* 0x0000000800ff79e3 */ /* 0x0003e20008000000 */
[----:B------:R-:W4:Y:S01]  /*3680*/  REDUX UR6, R0 ;  /* 0x00000000000673c4 */ /* 0x000f220000000000 */
[----:B--2---:R-:W-:Y:S01]  /*3690*/  ISETP.EQ.U32.AND P0, PT, R2, UR7, PT ;  /* 0x0000000702007c0c */ /* 0x004fe2000bf02070 */
[----:B---3--:R-:W-:Y:S01]  /*36a0*/  IMAD.U32 R2, RZ, RZ, UR5 ;  /* 0x00000005ff027e24 */ /* 0x008fe2000f8e00ff */
[----:B----4-:R-:W-:-:S11]  /*36b0*/  MOV R3, UR6 ;  /* 0x0000000600037c02 */ /* 0x010fd60008000f00 */
[----:B------:R1:W-:Y:S04]  /*36c0*/  @P0 ATOMS.AND RZ, [UR4+0x14], R3 ;  /* 0x00001403ffff098c */ /* 0x0003e8000a800004 */
[----:B------:R1:W-:Y:S01]  /*36d0*/  @P0 ATOMS.AND RZ, [UR4+0x18], R2 ;  /* 0x00001802ffff098c */ /* 0x0003e2000a800004 */
[----:B------:R-:W-:Y:S05]  /*36e0*/  BRA `(.L_x_65) ;  /* 0x0000000000147947 */ /* 0x000fea0003800000 */
.L_x_64:
[----:B------:R-:W-:Y:S02]  /*36f0*/  MOV R2, 0x3710 ;  /* 0x0000371000027802 */ /* 0x000fe40000000f00 */
[----:B-1--45:R-:W-:Y:S05]  /*3700*/  CALL.REL.NOINC `($__internal_0_$__cuda_sm10x_tcgen05_guardrail_trap_col_being_dealloced_not_returned_by_alloc) ;  /* 0x0000008000d87944 */ /* 0x032fea0003c00000 */
[----:B------:R-:W-:Y:S05]  /*3710*/  BRA `(.L_x_65) ;  /* 0x0000000000087947 */ /* 0x000fea0003800000 */
.L_x_63:
[----:B------:R-:W-:Y:S02]  /*3720*/  MOV R2, 0x3740 ;  /* 0x0000374000027802 */ /* 0x000fe40000000f00 */
[----:B-1--45:R-:W-:Y:S05]  /*3730*/  CALL.REL.NOINC `($__internal_2_$__cuda_sm10x_tcgen05_guardrail_trap_unallocated_columns_being_dealloced) ;  /* 0x0000008000e47944 */ /* 0x032fea0003c00000 */
.L_x_65:
[----:B------:R-:W-:Y:S01]  /*3740*/  NOP ;  /* 0x0000000000007918 */ /* 0x000fe20000000000 */
[----:B-1----:R-:W-:Y:S05]  /*3750*/  EXIT ;  /* 0x000000000000794d */ /* 0x002fea0003800000 */
.L_x_49:
[----:B------:R-:W-:-:S09]  /*3760*/  UISETP.NE.OR UP2, UPT, UR8, 0x3, !UP2 ;  /* 0x000000030800788c */ /* 0x000fd2000d745670 */
[----:B------:R-:W-:Y:S05]  /*3770*/  BRA.U UP2, `(.L_x_66) ;  /* 0x0000001102147547 */ /* 0x000fea000b800000 */
[----:B------:R-:W1:Y:S01]  /*3780*/  LDC R0, c[0x0][0xb30] ;  /* 0x0002cc00ff007b82 */ /* 0x000e620000000800 */
[----:B------:R-:W2:Y:S01]  /*3790*/  LDCU.64 UR8, c[0x0][0x888] ;  /* 0x00011100ff0877ac */ /* 0x000ea20008000a00 */
[----:B------:R-:W-:Y:S02]  /*37a0*/  HFMA2 R29, -RZ, RZ, 0, 0 ;  /* 0x00000000ff1d7431 */ /* 0x000fe400000001ff */
[----:B------:R-:W-:Y:S01]  /*37b0*/  IMAD.MOV.U32 R31, RZ, RZ, 0x1 ;  /* 0x00000001ff1f7424 */ /* 0x000fe200078e00ff */
[----:B------:R-:W-:Y:S01]  /*37c0*/  MOV R23, 0x2000 ;  /* 0x0000200000177802 */ /* 0x000fe20000000f00 */
[----:B------:R-:W4:Y:S01]  /*37d0*/  LDCU.64 UR4, c[0x0][0x890] ;  /* 0x00011200ff0477ac */ /* 0x000f220008000a00 */
[----:B------:R-:W-:Y:S01]  /*37e0*/  IMAD.MOV.U32 R30, RZ, RZ, RZ ;  /* 0x000000ffff1e7224 */ /* 0x000fe200078e00ff */
[----:B------:R-:W3:Y:S01]  /*37f0*/  LDC R19, c[0x0][0x370] ;  /* 0x0000dc00ff137b82 */ /* 0x000ee20000000800 */
[----:B------:R-:W-:Y:S01]  /*3800*/  UMOV UR7, 0x400 ;  /* 0x0000040000077882 */ /* 0x000fe20000000000 */
[----:B------:R-:W-:-:S02]  /*3810*/  UPLOP3.LUT UP1, UPT, UPT, UPT, UPT, 0x40, 0x4 ;  /* 0x000000000004789c */ /* 0x000fc40003f2e870 */
[----:B------:R-:W-:-:S04]  /*3820*/  ULEA UR7, UR37, UR7, 0x18 ;  /* 0x0000000725077291 */ /* 0x000fc8000f8ec0ff */
[----:B------:R-:W3:Y:S01]  /*3830*/  LDC R2, c[0x0][0xb0c] ;  /* 0x0002c300ff027b82 */ /* 0x000ee20000000800 */
[----:B------:R-:W-:Y:S02]  /*3840*/  UIADD3 UR13, UPT, UPT, UR7, 0x68, URZ ;  /* 0x00000068070d7890 */ /* 0x000fe4000fffe0ff */
[----:B--2---:R-:W-:Y:S02]  /*3850*/  UISETP.NE.U32.AND UP2, UPT, UR8, URZ, UPT ;  /* 0x000000ff0800728c */ /* 0x004fe4000bf45070 */
[----:B------:R-:W-:Y:S02]  /*3860*/  UIADD3 UR33, UPT, UPT, UR7, 0x50, URZ ;  /* 0x0000005007217890 */ /* 0x000fe4000fffe0ff */
[----:B----4-:R-:W-:Y:S01]  /*3870*/  UISETP.NE.U32.AND UP3, UPT, UR4, URZ, UPT ;  /* 0x000000ff0400728c */ /* 0x010fe2000bf65070 */
[----:B------:R-:W2:Y:S01]  /*3880*/  LDC R18, c[0x0][0xb20] ;  /* 0x0002c800ff127b82 */ /* 0x000ea20000000800 */
[----:B-1----:R-:W-:Y:S01]  /*3890*/  ISETP.NE.AND P1, PT, R0, 0x1, PT ;  /* 0x000000010000780c */ /* 0x002fe20003f25270 */
[----:B------:R-:W-:-:S02]  /*38a0*/  UISETP.NE.AND.EX UP2, UPT, UR9, URZ, UPT, UP2 ;  /* 0x000000ff0900728c */ /* 0x000fc4000bf45320 */
[----:B------:R-:W-:Y:S02]  /*38b0*/  UIADD3 UR25, UPT, UPT, UR7, 0x58, URZ ;  /* 0x0000005807197890 */ /* 0x000fe4000fffe0ff */
[----:B------:R-:W-:Y:S02]  /*38c0*/  UIADD3 UR17, UPT, UPT, UR7, 0x60, URZ ;  /* 0x0000006007117890 */ /* 0x000fe4000fffe0ff */
[----:B------:R-:W1:Y:S01]  /*38d0*/  LDC.64 R32, c[0x0][0x348] ;  /* 0x0000d200ff207b82 */ /* 0x000e620000000a00 */
[----:B------:R-:W-:Y:S02]  /*38e0*/  UPRMT UR13, UR37, 0x654, UR13 ;  /* 0x00000654250d7896 */ /* 0x000fe4000800000d */
[----:B------:R-:W-:-:S05]  /*38f0*/  UISETP.NE.AND.EX UP3, UPT, UR5, URZ, UPT, UP3 ;  /* 0x000000ff0500728c */ /* 0x000fca000bf65330 */
[----:B------:R-:W4:Y:S08]  /*3900*/  LDC.64 R16, c[0x0][0xb10] ;  /* 0x0002c400ff107b82 */ /* 0x000f300000000a00 */
[----:B------:R-:W1:Y:S08]  /*3910*/  LDC.64 R6, c[0x0][0xb18] ;  /* 0x0002c600ff067b82 */ /* 0x000e700000000a00 */
[----:B------:R-:W1:Y:S08]  /*3920*/  LDC.64 R4, c[0x0][0xb28] ;  /* 0x0002ca00ff047b82 */ /* 0x000e700000000a00 */
[----:B--23--:R-:W1:Y:S02]  /*3930*/  LDC R22, c[0x0][0x374] ;  /* 0x0000dd00ff167b82 */ /* 0x00ce640000000800 */
.L_x_77:
[C---:B------:R-:W-:Y:S02]  /*3940*/  LEA R0, R30.reuse, UR7, 0x3 ;  /* 0x000000071e007c11 */ /* 0x040fe4000f8e18ff */
[----:B------:R-:W-:Y:S02]  /*3950*/  SHF.L.U32 R3, R29, 0x1f, RZ ;  /* 0x0000001f1d037819 */ /* 0x000fe400000006ff */
[----:B------:R-:W-:Y:S02]  /*3960*/  LEA R24, R30, UR7, 0x4 ;  /* 0x000000071e187c11 */ /* 0x000fe4000f8e20ff */
[----:B--2---:R-:W2:Y:S02]  /*3970*/  SYNCS.PHASECHK.TRANS64.TRYWAIT P0, [R0+URZ+0xa0], R3 ;  /* 0x0000a003000075a7 */ /* 0x004ea400080011ff */
[----:B--2---:R-:W-:Y:S05]  /*3980*/  @!P0 BRA `(.L_x_67) ;  /* 0x0000007800ec8947 */ /* 0x004fea0003800000 */
.L_x_152:
[----:B------:R-:W-:Y:S01]  /*3990*/  ISETP.GE.AND P0, PT, R72, 0x1, PT ;  /* 0x000000014800780c */ /* 0x000fe20003f06270 */
[----:B------:R-:W3:Y:S01]  /*39a0*/  LDS.128 R24, [R24+0x110] ;  /* 0x0001100018187984 */ /* 0x000ee20000000c00 */
[----:B--2---:R-:W-:Y:S01]  /*39b0*/  VIADD R0, R0, 0xb0 ;  /* 0x000000b000007836 */ /* 0x004fe20000000000 */
[----:B------:R-:W-:Y:S01]  /*39c0*/  @!PT LDS RZ, [RZ] ;  /* 0x00000000fffff984 */ /* 0x000fe20000000800 */
[----:B------:R-:W-:Y:S01]  /*39d0*/  @!PT LDS RZ, [RZ] ;  /* 0x00000000fffff984 */ /* 0x000fe20000000800 */
[----:B------:R-:W-:Y:S01]  /*39e0*/  @!PT LDS RZ, [RZ] ;  /* 0x00000000fffff984 */ /* 0x000fe20000000800 */
[----:B------:R-:W-:Y:S01]  /*39f0*/  @!PT LDS RZ, [RZ] ;  /* 0x00000000fffff984 */ /* 0x000fe20000000800 */
[----:B------:R2:W-:Y:S06]  /*3a00*/  MEMBAR.ALL.CTA ;  /* 0x0000000000007992 */ /* 0x0005ec0000008000 */
[----:B--2---:R-:W2:Y:S01]  /*3a10*/  FENCE.VIEW.ASYNC.S ;  /* 0x00000000000073c6 */ /* 0x004ea20000000000 */
[----:B------:R-:W-:Y:S04]  /*3a20*/  PRMT R0, RZ, 0x654, R0 ;  /* 0x00000654ff007816 */ /* 0x000fe80000000000 */
[----:B--2---:R2:W-:Y:S01]  /*3a30*/  SYNCS.ARRIVE.TRANS64.RED.A1T0 RZ, [R0+URZ], RZ ;  /* 0x000000ff00ff79a7 */ /* 0x0045e200081004ff */
[----:B---3--:R-:W-:Y:S11]  /*3a40*/  LOP3.LUT P3, RZ, R26, 0x1, RZ, 0xc0, !PT ;  /* 0x000000011aff7812 */ /* 0x008ff6000786c0ff */
[----:B------:R-:W-:Y:S02]  /*3a50*/  @!UPT UIADD3 URZ, UPT, UPT, URZ, URZ, URZ ;  /* 0x000000fffffff290 */ /* 0x000fe4000fffe0ff */
[----:B------:R-:W-:Y:S02]  /*3a60*/  @P3 MOV R13, R24 ;  /* 0x00000018000d3202 */ /* 0x000fe40000000f00 */
[----:B------:R-:W-:Y:S01]  /*3a70*/  @P3 LOP3.LUT R8, R25, 0xffff, RZ, 0xc0, !PT ;  /* 0x0000ffff19083812 */ /* 0x000fe200078ec0ff */
[----:B--2---:R-:W-:Y:S06]  /*3a80*/  @!P0 BRA `(.L_x_68) ;  /* 0x0000000000a48947 */ /* 0x004fec0003800000 */
[----:B-1----:R-:W-:Y:S01]  /*3a90*/  IMAD.HI.U32 R35, R22, R7, RZ ;  /* 0x0000000716237227 */ /* 0x002fe200078e00ff */
[----:B------:R-:W-:Y:S02]  /*3aa0*/  ISETP.NE.AND P0, PT, R6, 0x1, PT ;  /* 0x000000010600780c */ /* 0x000fe40003f05270 */
[----:B------:R-:W-:Y:S01]  /*3ab0*/  ISETP.NE.AND P2, PT, R72, 0x1, PT ;  /* 0x000000014800780c */ /* 0x000fe20003f45270 */
[----:B----4-:R-:W-:Y:S01]  /*3ac0*/  IMAD.HI.U32 R34, R19, R16, RZ ;  /* 0x0000001013227227 */ /* 0x010fe200078e00ff */
[----:B------:R-:W-:Y:S02]  /*3ad0*/  SHF.R.U32.HI R35, RZ, R18, R35 ;  /* 0x00000012ff237219 */ /* 0x000fe40000011623 */
[----:B------:R-:W-:Y:S01]  /*3ae0*/  ISETP.NE.AND P4, PT, R2, 0x1, PT ;  /* 0x000000010200780c */ /* 0x000fe20003f85270 */
[----:B------:R-:W-:Y:S01]  /*3af0*/  IMAD.HI.U32 R36, R13, R16, RZ ;  /* 0x000000100d247227 */ /* 0x000fe200078e00ff */
[----:B------:R-:W-:Y:S02]  /*3b00*/  SHF.R.U32.HI R34, RZ, R17, R34 ;  /* 0x00000011ff227219 */ /* 0x000fe40000011622 */
[----:B------:R-:W-:Y:S01]  /*3b10*/  SEL R3, R22, R35, !P0 ;  /* 0x0000002316037207 */ /* 0x000fe20004000000 */
[C---:B------:R-:W-:Y:S01]  /*3b20*/  IMAD.HI.U32 R35, R8.reuse, R7, RZ ;  /* 0x0000000708237227 */ /* 0x040fe200078e00ff */
[----:B------:R-:W-:Y:S02]  /*3b30*/  SEL R11, R19, R34, !P4 ;  /* 0x00000022130b7207 */ /* 0x000fe40006000000 */
[----:B------:R-:W-:Y:S01]  /*3b40*/  SHF.R.U32.HI R36, RZ, R17, R36 ;  /* 0x00000011ff247219 */ /* 0x000fe20000011624 */
[----:B------:R-:W-:Y:S01]  /*3b50*/  IMAD.HI.U32 R38, R3, R4, RZ ;  /* 0x0000000403267227 */ /* 0x000fe200078e00ff */
[----:B------:R-:W-:Y:S03]  /*3b60*/  SHF.R.U32.HI R35, RZ, R18, R35 ;  /* 0x00000012ff237219 */ /* 0x000fe60000011623 */
[----:B------:R-:W-:Y:S01]  /*3b70*/  IMAD.HI.U32 R34, R11, R4, RZ ;  /* 0x000000040b227227 */ /* 0x000fe200078e00ff */
[----:B------:R-:W-:Y:S02]  /*3b80*/  @P2 SHF.R.U32.HI R3, RZ, R5, R38 ;  /* 0x00000005ff032219 */ /* 0x000fe40000011626 */
[----:B------:R-:W-:Y:S02]  /*3b90*/  SEL R9, R8, R35, !P0 ;  /* 0x0000002308097207 */ /* 0x000fe40004000000 */
[----:B------:R-:W-:Y:S01]  /*3ba0*/  @P2 SHF.R.U32.HI R11, RZ, R5, R34 ;  /* 0x00000005ff0b2219 */ /* 0x000fe20000011622 */
[C---:B------:R-:W-:Y:S01]  /*3bb0*/  IMAD R10, R72.reuse, R3, RZ ;  /* 0x00000003480a7224 */ /* 0x040fe200078e02ff */
[----:B------:R-:W-:Y:S01]  /*3bc0*/  SEL R3, R13, R36, !P4 ;  /* 0x000000240d037207 */ /* 0x000fe20006000000 */
[C---:B------:R-:W-:Y:S03]  /*3bd0*/  IMAD.HI.U32 R14, R9.reuse, R4, RZ ;  /* 0x00000004090e7227 */ /* 0x040fe600078e00ff */
[----:B------:R-:W-:Y:S01]  /*3be0*/  ISETP.GE.AND P0, PT, R9, R10, PT ;  /* 0x0000000a0900720c */ /* 0x000fe20003f06270 */
[C---:B------:R-:W-:Y:S01]  /*3bf0*/  IMAD R12, R72.reuse, R11, RZ ;  /* 0x0000000b480c7224 */ /* 0x040fe200078e02ff */
[-C--:B------:R-:W-:Y:S04]  /*3c00*/  SHF.R.U32.HI R14, RZ, R5.reuse, R14 ;  /* 0x00000005ff0e7219 */ /* 0x080fe8000001160e */
[----:B------:R-:W-:Y:S02]  /*3c10*/  ISETP.GE.OR P0, PT, R3, R12, P0 ;  /* 0x0000000c0300720c */ /* 0x000fe40000706670 */
[----:B------:R-:W-:Y:S05]  /*3c20*/  SEL R15, R9, R14, !P2 ;  /* 0x0000000e090f7207 */ /* 0x000fea0005000000 */
[----:B------:R-:W-:Y:S04]  /*3c30*/  IMAD.MOV R14, RZ, RZ, -R15 ;  /* 0x000000ffff0e7224 */ /* 0x000fe800078e0a0f */
[----:B------:R-:W-:Y:S02]  /*3c40*/  IMAD R14, R72, R14, R9 ;  /* 0x0000000e480e7224 */ /* 0x000fe400078e0209 */
[C---:B------:R-:W-:Y:S05]  /*3c50*/  @!P0 IMAD.HI.U32 R10, R3.reuse, R4, RZ ;  /* 0x00000004030a8227 */ /* 0x040fea00078e00ff */
[----:B------:R-:W-:Y:S04]  /*3c60*/  @!P0 SHF.R.U32.HI R10, RZ, R5, R10 ;  /* 0x00000005ff0a8219 */ /* 0x000fe8000001160a */
[----:B------:R-:W-:Y:S01]  /*3c70*/  @!P0 SEL R0, R3, R10, !P2 ;  /* 0x0000000a03008207 */ /* 0x000fe20005000000 */
[----:B------:R-:W-:Y:S03]  /*3c80*/  IMAD.MOV R10, RZ, RZ, -R3 ;  /* 0x000000ffff0a7224 */ /* 0x000fe600078e0a03 */
[----:B------:R-:W-:Y:S01]  /*3c90*/  @!P0 IADD3 R15, PT, PT, R15, -R0, RZ ;  /* 0x800000000f0f8210 */ /* 0x000fe20007ffe0ff */
[----:B------:R-:W-:Y:S01]  /*3ca0*/  @!P0 IMAD R0, R11, R14, R0 ;  /* 0x0000000e0b008224 */ /* 0x000fe200078e0200 */
[----:B------:R-:W-:Y:S01]  /*3cb0*/  IADD3 R11, PT, PT, -R9, RZ, RZ ;  /* 0x000000ff090b7210 */ /* 0x000fe20007ffe1ff */
[----:B------:R-:W-:Y:S02]  /*3cc0*/  IMAD R13, R2, R10, R13 ;  /* 0x0000000a020d7224 */ /* 0x000fe400078e020d */
[----:B------:R-:W-:Y:S02]  /*3cd0*/  @!P0 IMAD R9, R15, R72, R3 ;  /* 0x000000480f098224 */ /* 0x000fe400078e0203 */
[----:B------:R-:W-:Y:S02]  /*3ce0*/  @!P0 IMAD.MOV.U32 R3, RZ, RZ, R0 ;  /* 0x000000ffff038224 */ /* 0x000fe400078e0000 */
[----:B------:R-:W-:Y:S02]  /*3cf0*/  IMAD R8, R6, R11, R8 ;  /* 0x0000000b06087224 */ /* 0x000fe400078e0208 */
[----:B------:R-:W-:Y:S02]  /*3d00*/  IMAD R13, R3, R2, R13 ;  /* 0x00000002030d7224 */ /* 0x000fe400078e020d */
[----:B------:R-:W-:Y:S02]  /*3d10*/  IMAD R8, R9, R6, R8 ;  /* 0x0000000609087224 */ /* 0x000fe400078e0208 */
.L_x_68:
[----:B------:R-:W-:Y:S05]  /*3d20*/  BRA.U UP1, `(.L_x_69) ;  /* 0x0000000101107547 */ /* 0x000fea000b800000 */
[----:B------:R-:W-:Y:S04]  /*3d30*/  MOV R0, UR6 ;  /* 0x0000000600007c02 */ /* 0x000fe80008000f00 */
[----:B------:R-:W-:Y:S04]  /*3d40*/  SHF.L.U32 R3, R0, 0x1f, RZ ;  /* 0x0000001f00037819 */ /* 0x000fe800000006ff */
[----:B------:R-:W2:Y:S02]  /*3d50*/  SYNCS.PHASECHK.TRANS64.TRYWAIT P0, [UR7+0x98], R3 ;  /* 0x00009803ff0075a7 */ /* 0x000ea40008001107 */
[----:B--2---:R-:W-:Y:S05]  /*3d60*/  @!P0 BRA `(.L_x_70) ;  /* 0x0000007800088947 */ /* 0x004fea0003800000 */
.L_x_69:
[----:B------:R-:W-:Y:S02]  /*3d70*/  R2UR UR35, R21 ;  /* 0x00000000152372ca */ /* 0x000fe400000e0000 */
[----:B------:R-:W-:Y:S02]  /*3d80*/  R2UR UR34, R20 ;  /* 0x00000000142272ca */ /* 0x000fe400000e0000 */
[----:B------:R-:W-:Y:S02]  /*3d90*/  ISETP.NE.U32.AND P2, PT, RZ, UR4, PT ;  /* 0x00000004ff007c0c */ /* 0x000fe4000bf45070 */
[----:B------:R-:W-:Y:S02]  /*3da0*/  SHF.L.U32 R12, R31, 0x1f, RZ ;  /* 0x0000001f1f0c7819 */ /* 0x000fe400000006ff */
[----:B------:R-:W-:Y:S05]  /*3db0*/  ISETP.NE.AND.EX P2, PT, RZ, UR5, PT, P2 ;  /* 0x00000005ff007c0c */ /* 0x000fea000bf45320 */
[----:B------:R-:W-:Y:S02]  /*3dc0*/  USHF.L.U32 UR35, UR35, 0x7, URZ ;  /* 0x0000000723237899 */ /* 0x000fe400080006ff */
[----:B------:R-:W-:Y:S01]  /*3dd0*/  USHF.L.U32 UR34, UR34, 0x8, URZ ;  /* 0x0000000822227899 */ /* 0x000fe200080006ff */
[----:B------:R-:W-:Y:S11]  /*3de0*/  BRA.U !UP3, `(.L_x_71) ;  /* 0x000000010b347547 */ /* 0x000ff6000b800000 */
[----:B------:R-:W-:Y:S01]  /*3df0*/  UPLOP3.LUT UP0, UPT, UPT, UPT, UP2, 0x80, 0x8 ;  /* 0x000000000008789c */ /* 0x000fe20003f0f020 */
[----:B--2---:R-:W-:Y:S02]  /*3e00*/  HFMA2 R0, -RZ, RZ, 0, 5.9604644775390625e-08 ;  /* 0x00000001ff007431 */ /* 0x004fe400000001ff */
[----:B------:R-:W-:Y:S03]  /*3e10*/  IMAD.MOV.U32 R171, RZ, RZ, 0x1 ;  /* 0x00000001ffab7424 */ /* 0x000fe600078e00ff */
[----:B------:R-:W-:Y:S05]  /*3e20*/  PLOP3.LUT P0, PT, PT, PT, UP0, 0x80, 0x8 ;  /* 0x000000000008781c */ /* 0x000fea0003f0f008 */
[----:B------:R-:W2:Y:S01]  /*3e30*/  @UP0 LDCU.64 UR10, c[0x0][0x888] ;  /* 0x00011100ff0a07ac */ /* 0x000ea20008000a00 */
[----:B------:R-:W-:Y:S07]  /*3e40*/  @UP0 UIMAD UR8, UR36, UR4, URZ ;  /* 0x00000004240802a4 */ /* 0x000fee000f8e02ff */
[----:B------:R-:W-:Y:S01]  /*3e50*/  @!P0 PRMT R171, R0, 0x7610, R171 ;  /* 0x0000761000ab8816 */ /* 0x000fe200000000ab */
[----:B--2---:R-:W-:Y:S03]  /*3e60*/  @UP0 UIMAD.WIDE UR10, UR8, 0x4, UR10 ;  /* 0x00000004080a08a5 */ /* 0x004fe6000f8e020a */
[----:B------:R-:W2:Y:S03]  /*3e70*/  @!UP0 LDCU UR8, c[0x0][0x880] ;  /* 0x00011000ff0887ac */ /* 0x000ea60008000800 */
[----:B------:R-:W-:Y:S01]  /*3e80*/  IMAD.U32 R10, RZ, RZ, UR10 ;  /* 0x0000000aff0a7e24 */ /* 0x000fe2000f8e00ff */
[----:B------:R-:W-:Y:S05]  /*3e90*/  MOV R11, UR11 ;  /* 0x0000000b000b7c02 */ /* 0x000fea0008000f00 */
[----:B-----5:R3:W5:Y:S02]  /*3ea0*/  @P0 LDG.E R81, desc[UR46][R10.64] ;  /* 0x0000002e0a510981 */ /* 0x020764000c1e1900 */
[----:B--23--:R-:W-:Y:S07]  /*3eb0*/  @!P0 IMAD.U32 R81, RZ, RZ, UR8 ;  /* 0x00000008ff518e24 */ /* 0x00cfee000f8e00ff */
.L_x_71:
[----:B-----5:R-:W-:Y:S01]  /*3ec0*/  @!P2 FSETP.EQ.AND P0, PT, R81, RZ, PT ;  /* 0x000000ff5100a20b */ /* 0x020fe20003f02000 */
[----:B------:R-:W-:Y:S01]  /*3ed0*/  @!UPT UIADD3 URZ, UPT, UPT, URZ, URZ, URZ ;  /* 0x000000fffffff290 */ /* 0x000fe2000fffe0ff */
[----:B------:R-:W-:Y:S11]  /*3ee0*/  @!P2 BRA `(.L_x_72) ;  /* 0x000000000014a947 */ /* 0x000ff60003800000 */
[----:B------:R-:W-:Y:S02]  /*3ef0*/  LOP3.LUT P2, RZ, R171, 0xff, RZ, 0xc0, !PT ;  /* 0x000000ffabff7812 */ /* 0x000fe4000784c0ff */
[----:B------:R-:W-:Y:S04]  /*3f00*/  PLOP3.LUT P0, PT, PT, PT, UP0, 0x80, 0x8 ;  /* 0x000000000008781c */ /* 0x000fe80003f0f008 */
[----:B------:R-:W-:Y:S07]  /*3f10*/  PLOP3.LUT P0, PT, P0, PT, PT, 0x8, 0x80 ;  /* 0x000000000080781c */ /* 0x000fee000070e170 */
[----:B------:R-:W-:Y:S11]  /*3f20*/  @P2 FSETP.EQ.AND P0, PT, R81, RZ, PT ;  /* 0x000000ff5100220b */ /* 0x000ff60003f02000 */
[----:B------:R-:W-:Y:S02]  /*3f30*/  @!UPT UIADD3 URZ, UPT, UPT, URZ, URZ, URZ ;  /* 0x000000fffffff290 */ /* 0x000fe4000fffe0ff */
.L_x_72:
[----:B------:R-:W3:Y:S01]  /*3f40*/  SYNCS.PHASECHK.TRANS64.TRYWAIT P2, [UR7+0x70], R12 ;  /* 0x0000700cff0075a7 */ /* 0x000ee20008041107 */
[----:B------:R-:W-:Y:S04]  /*3f50*/  ELECT P4, URZ, PT ;  /* 0x0000000000ff782f */ /* 0x000fe80003880000 */
[----:B------:R-:W-:Y:S11]  /*3f60*/  PLOP3.LUT P4, PT, P0, P4, PT, 0xf2, 0x2f ;  /* 0x00000000002f781c */ /* 0x000ff60000789e72 */
[----:B------:R-:W-:Y:S02]  /*3f70*/  @!UPT UIADD3 URZ, UPT, UPT, URZ, URZ, URZ ;  /* 0x000000fffffff290 */ /* 0x000fe4000fffe0ff */
[----:B-1----:R-:W-:Y:S05]  /*3f80*/  @!P4 IADD3 R9, P0, PT, R32, 0x580, RZ ;  /* 0x000005802009c810 */ /* 0x002fea0007f1e0ff */
[----:B--2---:R-:W-:Y:S01]  /*3f90*/  @!P4 IMAD.X R0, RZ, RZ, R33, P0 ;  /* 0x000000ffff00c224 */ /* 0x004fe200000e0621 */
[----:B---3--:R-:W-:Y:S07]  /*3fa0*/  @!P2 BRA `(.L_x_73) ;  /* 0x000000740090a947 */ /* 0x008fee0003800000 */
.L_x_155:
[----:B------:R-:W-:Y:S01]  /*3fb0*/  @!P4 R2UR UR8, R0 ;  /* 0x000000000008c2ca */ /* 0x000fe200000e0000 */
[----:B------:R-:W-:Y:S01]  /*3fc0*/  VOTEU.ALL UP1, P4 ;  /* 0x0000000000ff7886 */ /* 0x000fe20002020000 */
[----:B------:R-:W-:Y:S01]  /*3fd0*/  @!P4 R2UR UR9, R9 ;  /* 0x000000000909c2ca */ /* 0x000fe200000e0000 */
[----:B------:R-:W-:Y:S01]  /*3fe0*/  @!P4 IMAD.MOV.U32 R0, RZ, RZ, 0x2000 ;  /* 0x00002000ff00c424 */ /* 0x000fe200078e00ff */
[----:B------:R-:W-:Y:S01]  /*3ff0*/  UMOV UR10, 0x0 ;  /* 0x00000000000a7882 */ /* 0x000fe20000000000 */
[----:B------:R-:W-:Y:S01]  /*4000*/  UMOV UR11, 0x10000000 ;  /* 0x10000000000b7882 */ /* 0x000fe20000000000 */
[----:B------:R-:W-:Y:S01]  /*4010*/  @!UP1 UIADD3 UR32, UPT, UPT, UR7, 0x200, URZ ;  /* 0x0000020007209890 */ /* 0x000fe2000fffe0ff */
[----:B------:R-:W-:Y:S01]  /*4020*/  @!P4 IADD3 R9, P0, PT, R32, 0x580, RZ ;  /* 0x000005802009c810 */ /* 0x000fe20007f1e0ff */
[----:B------:R-:W-:Y:S05]  /*4030*/  VOTEU.ALL UP1, P4 ;  /* 0x0000000000ff7886 */ /* 0x000fea0002020000 */
[----:B------:R-:W-:Y:S01]  /*4040*/  IMAD.U32 R11, RZ, RZ, UR8 ;  /* 0x00000008ff0b7e24 */ /* 0x000fe2000f8e00ff */
[----:B------:R-:W-:Y:S01]  /*4050*/  UPRMT UR8, UR37, 0x654, UR33 ;  /* 0x0000065425087896 */ /* 0x000fe20008000021 */
[----:B------:R-:W-:Y:S03]  /*4060*/  IMAD.U32 R10, RZ, RZ, UR9 ;  /* 0x00000009ff0a7e24 */ /* 0x000fe6000f8e00ff */
[----:B------:R-:W-:Y:S02]  /*4070*/  @!P4 R2UR UR15, R11 ;  /* 0x000000000b0fc2ca */ /* 0x000fe400000e0000 */
[----:B------:R-:W-:Y:S11]  /*4080*/  @!P4 R2UR UR14, R10 ;  /* 0x000000000a0ec2ca */ /* 0x000ff600000e0000 */
[----:B------:R-:W-:Y:S02]  /*4090*/  @!UPT UIADD3 URZ, UPT, UPT, URZ, URZ, URZ ;  /* 0x000000fffffff290 */ /* 0x000fe4000fffe0ff */
[----:B------:R2:W-:Y:S01]  /*40a0*/  @!UP1 UTMALDG.3D [UR32], [UR14], desc[UR10] ;  /* 0x00000a200e0095b4 */ /* 0x0005e20008011000 */
[----:B------:R3:W-:Y:S01]  /*40b0*/  @!P4 SYNCS.ARRIVE.TRANS64.RED.A0TR RZ, [UR7+0x50], R0 ;  /* 0x00005000ffffc9a7 */ /* 0x0007e20008300407 */
[----:B------:R-:W-:Y:S01]  /*40c0*/  SYNCS.ARRIVE.TRANS64.RED.A1T0 RZ, [UR8], RZ ;  /* 0x000000ffffff79a7 */ /* 0x000fe20008100408 */
[----:B---3--:R-:W-:Y:S01]  /*40d0*/  @!P4 IMAD.X R0, RZ, RZ, R33, P0 ;  /* 0x000000ffff00c224 */ /* 0x008fe200000e0621 */
[----:B------:R-:W3:Y:S02]  /*40e0*/  SYNCS.PHASECHK.TRANS64.TRYWAIT P2, [UR7+0x78], R12 ;  /* 0x0000780cff0075a7 */ /* 0x000ee40008041107 */
[----:B--23--:R-:W-:Y:S05]  /*40f0*/  @!P2 BRA `(.L_x_74) ;  /* 0x000000740054a947 */ /* 0x00cfea0003800000 */
.L_x_157:
        /* <DEDUP_REMOVED lines=8> */
[----:B------:R-:W-:Y:S01]  /*4180*/  @!UP1 UIADD3 UR24, UPT, UPT, UR7, 0x2200, URZ ;  /* 0x0000220007189890 */ /* 0x000fe2000fffe0ff */
[----:B------:R-:W-:Y:S01]  /*4190*/  VOTEU.ALL UP1, P4 ;  /* 0x0000000000ff7886 */ /* 0x000fe20002020000 */
[----:B------:R-:W-:Y:S01]  /*41a0*/  UMOV UR27, UR35 ;  /* 0x00000023001b7c82 */ /* 0x000fe20008000000 */
[----:B------:R-:W-:Y:S02]  /*41b0*/  UMOV UR28, UR36 ;  /* 0x00000024001c7c82 */ /* 0x000fe40008000000 */
[----:B------:R-:W-:Y:S01]  /*41c0*/  IMAD.U32 R11, RZ, RZ, UR8 ;  /* 0x00000008ff0b7e24 */ /* 0x000fe2000f8e00ff */
[----:B------:R-:W-:Y:S01]  /*41d0*/  UPRMT UR8, UR37, 0x654, UR25 ;  /* 0x0000065425087896 */ /* 0x000fe20008000019 */
[----:B------:R-:W-:Y:S02]  /*41e0*/  IMAD.U32 R10, RZ, RZ, UR9 ;  /* 0x00000009ff0a7e24 */ /* 0x000fe4000f8e00ff */
[----:B------:R-:W-:Y:S01]  /*41f0*/  @!P4 IMAD.X R20, RZ, RZ, R33, P0 ;  /* 0x000000ffff14c224 */ /* 0x000fe200000e0621 */
[----:B------:R-:W-:Y:S02]  /*4200*/  @!P4 R2UR UR15, R11 ;  /* 0x000000000b0fc2ca */ /* 0x000fe400000e0000 */
[----:B------:R-:W-:Y:S11]  /*4210*/  @!P4 R2UR UR14, R10 ;  /* 0x000000000a0ec2ca */ /* 0x000ff600000e0000 */
[----:B------:R-:W-:Y:S02]  /*4220*/  @!UPT UIADD3 URZ, UPT, UPT, URZ, URZ, URZ ;  /* 0x000000fffffff290 */ /* 0x000fe4000fffe0ff */
[----:B------:R2:W-:Y:S01]  /*4230*/  @!UP1 UTMALDG.3D [UR24], [UR14], desc[UR10] ;  /* 0x00000a180e0095b4 */ /* 0x0005e20008011000 */
[----:B------:R2:W-:Y:S01]  /*4240*/  @!P4 SYNCS.ARRIVE.TRANS64.RED.A0TR RZ, [UR7+0x58], R0 ;  /* 0x00005800ffffc9a7 */ /* 0x0005e20008300407 */
[----:B------:R-:W-:Y:S01]  /*4250*/  SYNCS.ARRIVE.TRANS64.RED.A1T0 RZ, [UR8], RZ ;  /* 0x000000ffffff79a7 */ /* 0x000fe20008100408 */
[----:B------:R-:W3:Y:S02]  /*4260*/  SYNCS.PHASECHK.TRANS64.TRYWAIT P2, [UR7+0x80], R12 ;  /* 0x0000800cff0075a7 */ /* 0x000ee40008041107 */
[----:B--23--:R-:W-:Y:S05]  /*4270*/  @!P2 BRA `(.L_x_75) ;  /* 0x00000074000ca947 */ /* 0x00cfea0003800000 */
.L_x_159:
[----:B------:R-:W2:Y:S01]  /*4280*/  LDC.64 R14, c[0x0][0xb10] ;  /* 0x0002c400ff0e7b82 */ /* 0x000ea20000000a00 */
[----:B------:R-:W-:Y:S01]  /*4290*/  @!P4 R2UR UR8, R20 ;  /* 0x000000001408c2ca */ /* 0x000fe200000e0000 */
[----:B------:R-:W-:Y:S01]  /*42a0*/  VOTEU.ALL UP1, P4 ;  /* 0x0000000000ff7886 */ /* 0x000fe20002020000 */
[----:B------:R-:W-:Y:S01]  /*42b0*/  @!P4 R2UR UR9, R21 ;  /* 0x000000001509c2ca */ /* 0x000fe200000e0000 */
[----:B------:R-:W-:Y:S01]  /*42c0*/  UMOV UR10, 0x0 ;  /* 0x00000000000a7882 */ /* 0x000fe20000000000 */
[----:B------:R-:W-:Y:S03]  /*42d0*/  UMOV UR11, 0x10000000 ;  /* 0x10000000000b7882 */ /* 0x000fe60000000000 */
[----:B------:R-:W3:Y:S01]  /*42e0*/  LDC.64 R10, c[0x0][0xb18] ;  /* 0x0002c600ff0a7b82 */ /* 0x000ee20000000a00 */
[----:B------:R-:W-:Y:S01]  /*42f0*/  @!UP1 UIADD3 UR18, UPT, UPT, UR34, 0x80, URZ ;  /* 0x0000008022129890 */ /* 0x000fe2000fffe0ff */
[----:B------:R-:W-:Y:S01]  /*4300*/  @P3 SHF.R.U32.HI R28, RZ, 0x10, R25 ;  /* 0x00000010ff1c3819 */ /* 0x000fe20000011619 */
[----:B------:R-:W-:Y:S01]  /*4310*/  @!UP1 UIADD3 UR16, UPT, UPT, UR7, 0x4200, URZ ;  /* 0x0000420007109890 */ /* 0x000fe2000fffe0ff */
[----:B------:R-:W-:Y:S01]  /*4320*/  VIADD R30, R30, 0x1 ;  /* 0x000000011e1e7836 */ /* 0x000fe20000000000 */
[----:B------:R-:W-:Y:S03]  /*4330*/  VOTEU.ALL UP1, P4 ;  /* 0x0000000000ff7886 */ /* 0x000fe60002020000 */
[----:B------:R-:W5:Y:S01]  /*4340*/  @!P1 LDC R0, c[0x0][0xb20] ;  /* 0x0002c800ff009b82 */ /* 0x000f620000000800 */
[----:B------:R-:W-:Y:S01]  /*4350*/  UMOV UR19, UR35 ;  /* 0x0000002300137c82 */ /* 0x000fe20008000000 */
[----:B------:R-:W-:Y:S01]  /*4360*/  IMAD.U32 R21, RZ, RZ, UR8 ;  /* 0x00000008ff157e24 */ /* 0x000fe2000f8e00ff */
[----:B------:R-:W-:Y:S05]  /*4370*/  UMOV UR20, UR36 ;  /* 0x0000002400147c82 */ /* 0x000fea0008000000 */
[----:B-1----:R-:W1:Y:S01]  /*4380*/  @!P1 LDC R3, c[0x0][0xb0c] ;  /* 0x0002c300ff039b82 */ /* 0x002e620000000800 */
[----:B------:R-:W-:Y:S01]  /*4390*/  IMAD.U32 R20, RZ, RZ, UR9 ;  /* 0x00000009ff147e24 */ /* 0x000fe2000f8e00ff */
[----:B------:R-:W-:Y:S01]  /*43a0*/  UPRMT UR8, UR37, 0x654, UR17 ;  /* 0x0000065425087896 */ /* 0x000fe20008000011 */
[----:B------:R-:W-:Y:S03]  /*43b0*/  @!P4 R2UR UR15, R21 ;  /* 0x00000000150fc2ca */ /* 0x000fe600000e0000 */
[----:B------:R-:W-:Y:S01]  /*43c0*/  @!P4 R2UR UR14, R20 ;  /* 0x00000000140ec2ca */ /* 0x000fe200000e0000 */
[----:B------:R-:W-:Y:S11]  /*43d0*/  @!P4 IMAD.MOV.U32 R20, RZ, RZ, 0x2000 ;  /* 0x00002000ff14c424 */ /* 0x000ff600078e00ff */
[----:B------:R-:W-:Y:S01]  /*43e0*/  @!UPT UIADD3 URZ, UPT, UPT, URZ, URZ, URZ ;  /* 0x000000fffffff290 */ /* 0x000fe2000fffe0ff */
[----:B------:R1:W-:Y:S01]  /*43f0*/  @!UP1 UTMALDG.3D [UR16], [UR14], desc[UR10] ;  /* 0x00000a100e0095b4 */ /* 0x0003e20008011000 */
[----:B------:R1:W-:Y:S02]  /*4400*/  @!P4 SYNCS.ARRIVE.TRANS64.RED.A0TR RZ, [UR7+0x60], R20 ;  /* 0x00006014ffffc9a7 */ /* 0x0003e40008300407 */
[----:B-1----:R-:W-:Y:S01]  /*4410*/  @!P1 ISETP.NE.AND P2, PT, R3, 0x1, PT ;  /* 0x000000010300980c */ /* 0x002fe20003f45270 */
[C---:B--2---:R-:W-:Y:S01]  /*4420*/  @!P1 IMAD.HI.U32 R14, R13.reuse, R14, RZ ;  /* 0x0000000e0d0e9227 */ /* 0x044fe200078e00ff */
[----:B---3--:R-:W-:Y:S03]  /*4430*/  @!P1 ISETP.NE.AND P0, PT, R10, 0x1, PT ;  /* 0x000000010a00980c */ /* 0x008fe60003f05270 */
[C---:B------:R-:W-:Y:S01]  /*4440*/  @!P1 IMAD.HI.U32 R11, R8.reuse, R11, RZ ;  /* 0x0000000b080b9227 */ /* 0x040fe200078e00ff */
[----:B------:R-:W-:Y:S04]  /*4450*/  @!P1 SHF.R.U32.HI R14, RZ, R15, R14 ;  /* 0x0000000fff0e9219 */ /* 0x000fe8000001160e */
[----:B-----5:R-:W-:Y:S01]  /*4460*/  @!P1 SHF.R.U32.HI R9, RZ, R0, R11 ;  /* 0x00000000ff099219 */ /* 0x020fe2000001160b */
[----:B------:R-:W-:Y:S01]  /*4470*/  SYNCS.ARRIVE.TRANS64.RED.A1T0 RZ, [UR8], RZ ;  /* 0x000000ffffff79a7 */ /* 0x000fe20008100408 */
[----:B------:R-:W-:Y:S02]  /*4480*/  @!P1 SEL R14, R13, R14, !P2 ;  /* 0x0000000e0d0e9207 */ /* 0x000fe40005000000 */
[----:B------:R-:W-:Y:S01]  /*4490*/  @!P1 SEL R9, R8, R9, !P0 ;  /* 0x0000000908099207 */ /* 0x000fe20004000000 */
[----:B------:R-:W1:Y:S04]  /*44a0*/  SYNCS.PHASECHK.TRANS64.TRYWAIT P5, [UR7+0x88], R12 ;  /* 0x0000880cff0075a7 */ /* 0x000e6800080a1107 */
[----:B------:R-:W-:Y:S02]  /*44b0*/  @!P1 IMAD.IADD R0, R9, 0x1, -R14 ;  /* 0x0000000109009824 */ /* 0x000fe400078e0a0e */
[----:B------:R-:W-:Y:S02]  /*44c0*/  @!P1 IMAD.IADD R9, R14, 0x1, -R9 ;  /* 0x000000010e099824 */ /* 0x000fe400078e0a09 */
[----:B------:R-:W-:Y:S02]  /*44d0*/  @!P1 IMAD R13, R0, R3, R13 ;  /* 0x00000003000d9224 */ /* 0x000fe400078e020d */
[----:B------:R-:W-:Y:S01]  /*44e0*/  @!P1 IMAD R8, R9, R10, R8 ;  /* 0x0000000a09089224 */ /* 0x000fe200078e0208 */
[----:B-1----:R-:W-:Y:S06]  /*44f0*/  @!P5 BRA `(.L_x_76) ;  /* 0x000000700084d947 */ /* 0x002fec0003800000 */
.L_x_161:
[----:B-1----:R-:W-:Y:S01]  /*4500*/  @!P4 IADD3 R3, P0, PT, R32, 0x580, RZ ;  /* 0x000005802003c810 */ /* 0x002fe20007f1e0ff */
[----:B------:R-:W-:Y:S01]  /*4510*/  VOTEU.ALL UP1, P4 ;  /* 0x0000000000ff7886 */ /* 0x000fe20002020000 */
[----:B------:R-:W-:Y:S01]  /*4520*/  UMOV UR18, 0x0 ;  /* 0x0000000000127882 */ /* 0x000fe20000000000 */
[----:B------:R-:W-:Y:S01]  /*4530*/  UMOV UR19, 0x10000000 ;  /* 0x1000000000137882 */ /* 0x000fe20000000000 */
[----:B------:R-:W-:Y:S01]  /*4540*/  @!P4 R2UR UR9, R3 ;  /* 0x000000000309c2ca */ /* 0x000fe200000e0000 */
[----:B------:R-:W-:Y:S01]  /*4550*/  @!P4 IMAD.X R0, RZ, RZ, R33, P0 ;  /* 0x000000ffff00c224 */ /* 0x000fe200000e0621 */
[----:B------:R-:W-:Y:S01]  /*4560*/  @!UP1 UIADD3 UR10, UPT, UPT, UR34, 0xc0, URZ ;  /* 0x000000c0220a9890 */ /* 0x000fe2000fffe0ff */
[----:B------:R-:W-:Y:S01]  /*4570*/  ISETP.NE.AND P0, PT, R30, 0x2, PT ;  /* 0x000000021e00780c */ /* 0x000fe20003f05270 */
[----:B------:R-:W-:Y:S01]  /*4580*/  UMOV UR11, UR35 ;  /* 0x00000023000b7c82 */ /* 0x000fe20008000000 */
[----:B------:R-:W-:Y:S01]  /*4590*/  UMOV UR12, UR36 ;  /* 0x00000024000c7c82 */ /* 0x000fe20008000000 */
[----:B------:R-:W-:Y:S01]  /*45a0*/  @!P4 R2UR UR8, R0 ;  /* 0x000000000008c2ca */ /* 0x000fe200000e0000 */
[----:B------:R-:W-:Y:S01]  /*45b0*/  IMAD.IADD R20, R8, 0x1, R147 ;  /* 0x0000000108147824 */ /* 0x000fe200078e0293 */
[----:B------:R-:W-:Y:S01]  /*45c0*/  @P3 R2UR UR36, R28 ;  /* 0x000000001c2432ca */ /* 0x000fe200000e0000 */
[----:B------:R-:W-:Y:S01]  /*45d0*/  IMAD.IADD R21, R13, 0x1, R170 ;  /* 0x000000010d157824 */ /* 0x000fe200078e02aa */
[----:B------:R-:W-:Y:S02]  /*45e0*/  SEL R0, RZ, 0x1, P0 ;  /* 0x00000001ff007807 */ /* 0x000fe40000000000 */
[----:B------:R-:W-:Y:S01]  /*45f0*/  LOP3.LUT R31, R31, 0x1, RZ, 0x3c, !PT ;  /* 0x000000011f1f7812 */ /* 0x000fe200078e3cff */
[----:B------:R-:W-:Y:S01]  /*4600*/  IMAD.U32 R10, RZ, RZ, UR9 ;  /* 0x00000009ff0a7e24 */ /* 0x000fe2000f8e00ff */
[----:B------:R-:W-:Y:S01]  /*4610*/  @!UP1 UIADD3 UR9, UPT, UPT, UR7, 0x68, URZ ;  /* 0x0000006807099890 */ /* 0x000fe2000fffe0ff */
[----:B------:R-:W-:Y:S02]  /*4620*/  LOP3.LUT R29, R29, R0, RZ, 0x3c, !PT ;  /* 0x000000001d1d7212 */ /* 0x000fe400078e3cff */
[----:B------:R-:W-:Y:S02]  /*4630*/  SEL R30, R30, RZ, P0 ;  /* 0x000000ff1e1e7207 */ /* 0x000fe40000000000 */
[----:B------:R-:W-:Y:S01]  /*4640*/  IMAD.U32 R11, RZ, RZ, UR8 ;  /* 0x00000008ff0b7e24 */ /* 0x000fe2000f8e00ff */
[----:B------:R-:W-:Y:S01]  /*4650*/  @!P4 R2UR UR14, R10 ;  /* 0x000000000a0ec2ca */ /* 0x000fe200000e0000 */
[----:B------:R-:W-:Y:S01]  /*4660*/  @!UP1 UIADD3 UR8, UPT, UPT, UR7, 0x6200, URZ ;  /* 0x0000620007089890 */ /* 0x000fe2000fffe0ff */
[----:B------:R-:W-:Y:S02]  /*4670*/  VOTEU.ALL UP1, P4 ;  /* 0x0000000000ff7886 */ /* 0x000fe40002020000 */
[----:B------:R-:W-:Y:S11]  /*4680*/  @!P4 R2UR UR15, R11 ;  /* 0x000000000b0fc2ca */ /* 0x000ff600000e0000 */
[----:B------:R-:W-:Y:S02]  /*4690*/  @!UPT UIADD3 URZ, UPT, UPT, URZ, URZ, URZ ;  /* 0x000000fffffff290 */ /* 0x000fe4000fffe0ff */
[----:B------:R2:W-:Y:S01]  /*46a0*/  @!UP1 UTMALDG.3D [UR8], [UR14], desc[UR18] ;  /* 0x000012080e0095b4 */ /* 0x0005e20008011000 */
[----:B------:R2:W-:Y:S01]  /*46b0*/  @!P4 SYNCS.ARRIVE.TRANS64.RED.A0TR RZ, [UR7+0x68], R23 ;  /* 0x00006817ffffc9a7 */ /* 0x0005e20008300407 */
[----:B------:R-:W-:Y:S01]  /*46c0*/  UPLOP3.LUT UP1, UPT, UPT, UPT, UPT, 0x80, 0x8 ;  /* 0x000000000008789c */ /* 0x000fe20003f2f070 */
[----:B------:R-:W-:Y:S01]  /*46d0*/  SYNCS.ARRIVE.TRANS64.RED.A1T0 RZ, [UR13], RZ ;  /* 0x000000ffffff79a7 */ /* 0x000fe2000810040d */
[----:B------:R-:W-:Y:S09]  /*46e0*/  @P3 BRA `(.L_x_77) ;  /* 0xfffffff000943947 */ /* 0x000ff2000383ffff */
[----:B------:R-:W-:-:S04]  /*46f0*/  SHF.L.U32 R3, R31, 0x1f, RZ ;  /* 0x0000001f1f037819 */ /* 0x000fc800000006ff */
[----:B------:R-:W1:Y:S02]  /*4700*/  SYNCS.PHASECHK.TRANS64.TRYWAIT P0, [UR7+0x70], R3 ;  /* 0x00007003ff0075a7 */ /* 0x000e640008001107 */
[----:B-1----:R-:W-:Y:S05]  /*4710*/  @!P0 BRA `(.L_x_78) ;  /* 0x0000007000148947 */ /* 0x002fea0003800000 */
.L_x_163:
[----:B------:R-:W3:Y:S02]  /*4720*/  SYNCS.PHASECHK.TRANS64.TRYWAIT P0, [UR7+0x78], R3 ;  /* 0x00007803ff0075a7 */ /* 0x000ee40008001107 */
[----:B---3--:R-:W-:Y:S05]  /*4730*/  @!P0 BRA `(.L_x_79) ;  /* 0x0000007000248947 */ /* 0x008fea0003800000 */
.L_x_165:
[----:B------:R-:W3:Y:S02]  /*4740*/  SYNCS.PHASECHK.TRANS64.TRYWAIT P0, [UR7+0x80], R3 ;  /* 0x00008003ff0075a7 */ /* 0x000ee40008001107 */
[----:B---3--:R-:W-:Y:S05]  /*4750*/  @!P0 BRA `(.L_x_80) ;  /* 0x0000007000348947 */ /* 0x008fea0003800000 */
.L_x_167:
[----:B-1----:R-:W-:-:S07]  /*4760*/  MOV R0, UR7 ;  /* 0x0000000700007c02 */ /* 0x002fce0008000f00 */
.L_x_81:
[----:B-1----:R-:W-:-:S04]  /*4770*/  SHF.L.U32 R3, R31, 0x1f, RZ ;  /* 0x0000001f1f037819 */ /* 0x002fc800000006ff */
[----:B------:R1:W3:Y:S03]  /*4780*/  SYNCS.PHASECHK.TRANS64.TRYWAIT P0, [R0+URZ+0x88], R3 ;  /* 0x00008803000075a7 */ /* 0x0002e600080011ff */
[----:B---3--:R-:W-:Y:S05]  /*4790*/  @!P0 NANOSLEEP.SYNCS 0x989680 ;  /* 0x009896800000895d */ /* 0x008fea0003900000 */
[----:B------:R-:W3:Y:S02]  /*47a0*/  @!P0 SYNCS.PHASECHK.TRANS64 P0, [R0+URZ+0x88], R3 ;  /* 0x00008803000085a7 */ /* 0x000ee400080010ff */
[----:B--23--:R-:W-:Y:S05]  /*47b0*/  @P0 EXIT ;  /* 0x000000000000094d */ /* 0x00cfea0003800000 */
[----:B------:R-:W-:Y:S05]  /*47c0*/  BRA `(.L_x_81) ;  /* 0xfffffffc00e87947 */ /* 0x000fea000383ffff */
.L_x_66:
[----:B------:R-:W-:-:S06]  /*47d0*/  UISETP.GE.AND UP1, UPT, UR8, 0x4, UPT ;  /* 0x000000040800788c */ /* 0x000fcc000bf26270 */
[----:B------:R-:W-:-:S13]  /*47e0*/  PLOP3.LUT P0, PT, PT, PT, UP1, 0x80, 0x8 ;  /* 0x000000000008781c */ /* 0x000fda0003f0f018 */
[----:B------:R-:W-:Y:S05]  /*47f0*/  @!P0 EXIT ;  /* 0x000000000000894d */ /* 0x000fea0003800000 */
[----:B------:R-:W-:Y:S01]  /*4800*/  BAR.SYNC.DEFER_BLOCKING 0x6, 0xa0 ;  /* 0x0182800000007b1d */ /* 0x000fe20000010000 */
[C---:B------:R-:W-:Y:S01]  /*4810*/  IMAD.SHL.U32 R3, R185.reuse, 0x40, RZ ;  /* 0x00000040b9037824 */ /* 0x040fe200078e00ff */
[C---:B------:R-:W-:Y:S01]  /*4820*/  LOP3.LUT R189, R185.reuse, 0x60, RZ, 0xc0, !PT ;  /* 0x00000060b9bd7812 */ /* 0x040fe200078ec0ff */
[C---:B------:R-:W-:Y:S01]  /*4830*/  IMAD.SHL.U32 R172, R185.reuse, 0x8, RZ ;  /* 0x00000008b9ac7824 */ /* 0x040fe200078e00ff */
[C---:B------:R-:W-:Y:S01]  /*4840*/  LOP3.LUT R187, R185.reuse, 0x2, RZ, 0xc0, !PT ;  /* 0x00000002b9bb7812 */ /* 0x040fe200078ec0ff */
[----:B------:R-:W-:Y:S01]  /*4850*/  IMAD.U32 R79, R185, 0x10000, RZ ;  /* 0x00010000b94f7824 */ /* 0x000fe200078e00ff */
[----:B------:R-:W-:Y:S02]  /*4860*/  UMOV UR49, 0x400 ;  /* 0x0000040000317882 */ /* 0x000fe40000000000 */
[----:B------:R-:W1:Y:S01]  /*4870*/  LDC R177, c[0x0][0x370] ;  /* 0x0000dc00ffb17b82 */ /* 0x000e620000000800 */
[----:B------:R-:W-:Y:S01]  /*4880*/  ULEA UR49, UR37, UR49, 0x18 ;  /* 0x0000003125317291 */ /* 0x000fe2000f8ec0ff */
[----:B------:R-:W-:Y:S01]  /*4890*/  LOP3.LUT R5, R3, 0x180, RZ, 0xc0, !PT ;  /* 0x0000018003057812 */ /* 0x000fe200078ec0ff */
[----:B------:R-:W-:Y:S01]  /*48a0*/  HFMA2 R191, -RZ, RZ, 0, 0 ;  /* 0x00000000ffbf7431 */ /* 0x000fe200000001ff */
[----:B------:R-:W-:Y:S01]  /*48b0*/  LOP3.LUT R79, R79, 0x600000, RZ, 0xc0, !PT ;  /* 0x006000004f4f7812 */ /* 0x000fe200078ec0ff */
[----:B------:R-:W-:Y:S01]  /*48c0*/  UIADD3 UR4, UPT, UPT, UR49, 0x8200, URZ ;  /* 0x0000820031047890 */ /* 0x000fe2000fffe0ff */
[----:B------:R-:W-:Y:S01]  /*48d0*/  LOP3.LUT R172, R5, 0x30, R172, 0xf8, !PT ;  /* 0x0000003005ac7812 */ /* 0x000fe200078ef8ac */
[----:B------:R-:W-:Y:S01]  /*48e0*/  IMAD.MOV.U32 R76, RZ, RZ, RZ ;  /* 0x000000ffff4c7224 */ /* 0x000fe200078e00ff */
[----:B------:R-:W2:Y:S01]  /*48f0*/  LDC R74, c[0x0][0xb0c] ;  /* 0x0002c300ff4a7b82 */ /* 0x000ea20000000800 */
[----:B------:R-:W-:-:S02]  /*4900*/  LOP3.LUT R185, R185, 0x4, RZ, 0xc0, !PT ;  /* 0x00000004b9b97812 */ /* 0x000fc400078ec0ff */
[----:B------:R-:W-:Y:S02]  /*4910*/  CS2R R182, SRZ ;  /* 0x0000000000b67805 */ /* 0x000fe4000001ff00 */
[----:B------:R-:W-:Y:S02]  /*4920*/  LOP3.LUT R172, R172, 0x1e40, R3, 0xf8, !PT ;  /* 0x00001e40acac7812 */ /* 0x000fe400078ef803 */
[----:B------:R-:W-:Y:S02]  /*4930*/  CS2R R180, SRZ ;  /* 0x0000000000b47805 */ /* 0x000fe4000001ff00 */
[----:B------:R-:W-:Y:S01]  /*4940*/  IADD3 R184, PT, PT, -R185, 0x2, RZ ;  /* 0x00000002b9b87810 */ /* 0x000fe20007ffe1ff */
[----:B------:R-:W-:Y:S01]  /*4950*/  IMAD.MOV R176, RZ, RZ, -R187 ;  /* 0x000000ffffb07224 */ /* 0x000fe200078e0abb */
[----:B------:R-:W-:Y:S01]  /*4960*/  MOV R188, UR4 ;  /* 0x0000000400bc7c02 */ /* 0x000fe20008000f00 */
[----:B------:R-:W4:Y:S01]  /*4970*/  LDC R174, c[0x0][0xb20] ;  /* 0x0002c800ffae7b82 */ /* 0x000f220000000800 */
[----:B------:R-:W3:Y:S01]  /*4980*/  LDS R0, [UR49+0x130] ;  /* 0x00013031ff007984 */ /* 0x000ee20008000800 */
[----:B------:R-:W-:Y:S01]  /*4990*/  VIADD R186, R172, UR49 ;  /* 0x00000031acba7c36 */ /* 0x000fe20008000000 */
[----:B------:R-:W1:Y:S01]  /*49a0*/  LDCU.64 UR52, c[0x0][0x348] ;  /* 0x00006900ff3477ac */ /* 0x000e620008000a00 */
[----:B------:R-:W-:-:S02]  /*49b0*/  IMAD.MOV R175, RZ, RZ, -R185 ;  /* 0x000000ffffaf7224 */ /* 0x000fc400078e0ab9 */
[----:B------:R-:W-:Y:S01]  /*49c0*/  VIADD R186, R186, 0x200 ;  /* 0x00000200baba7836 */ /* 0x000fe20000000000 */
[----:B------:R-:W1:Y:S01]  /*49d0*/  LDCU.64 UR38, c[0x0][0x888] ;  /* 0x00011100ff2677ac */ /* 0x000e620008000a00 */
[----:B------:R-:W1:Y:S01]  /*49e0*/  LDC R73, c[0x0][0xb30] ;  /* 0x0002cc00ff497b82 */ /* 0x000e620000000800 */
[----:B------:R-:W1:Y:S01]  /*49f0*/  LDCU.64 UR44, c[0x0][0x890] ;  /* 0x00011200ff2c77ac */ /* 0x000e620008000a00 */
[----:B------:R-:W-:-:S06]  /*4a00*/  UIADD3 UR48, UPT, UPT, UR49, 0x200, URZ ;  /* 0x0000020031307890 */ /* 0x000fcc000fffe0ff */
[----:B------:R-:W1:Y:S08]  /*4a10*/  LDC.64 R168, c[0x0][0xb10] ;  /* 0x0002c400ffa87b82 */ /* 0x000e700000000a00 */
[----:B------:R-:W1:Y:S08]  /*4a20*/  LDC.64 R70, c[0x0][0xb18] ;  /* 0x0002c600ff467b82 */ /* 0x000e700000000a00 */
[----:B------:R-:W1:Y:S08]  /*4a30*/  LDC.64 R68, c[0x0][0xb28] ;  /* 0x0002ca00ff447b82 */ /* 0x000e700000000a00 */
[----:B------:R-:W1:Y:S01]  /*4a40*/  LDC.64 R166, c[0x0][0x8b0] ;  /* 0x00022c00ffa67b82 */ /* 0x000e620000000a00 */
[----:B---3--:R-:W-:-:S07]  /*4a50*/  IMAD.IADD R79, R0, 0x1, R79 ;  /* 0x00000001004f7824 */ /* 0x008fce00078e024f */
[----:B------:R-:W3:Y:S08]  /*4a60*/  LDC.64 R164, c[0x0][0x8a8] ;  /* 0x00022a00ffa47b82 */ /* 0x000ef00000000a00 */
[----:B--2-4-:R-:W1:Y:S02]  /*4a70*/  LDC R178, c[0x0][0x374] ;  /* 0x0000dd00ffb27b82 */ /* 0x014e640000000800 */
.L_x_126:
[C---:B------:R-:W-:Y:S02]  /*4a80*/  LEA R0, R191.reuse, UR49, 0x3 ;  /* 0x00000031bf007c11 */ /* 0x040fe4000f8e18ff */
[----:B------:R-:W-:Y:S02]  /*4a90*/  SHF.L.U32 R3, R182, 0x1f, RZ ;  /* 0x0000001fb6037819 */ /* 0x000fe400000006ff */
[----:B------:R-:W-:Y:S02]  /*4aa0*/  LEA R16, R191, UR49, 0x4 ;  /* 0x00000031bf107c11 */ /* 0x000fe4000f8e20ff */
[----:B------:R-:W2:Y:S02]  /*4ab0*/  SYNCS.PHASECHK.TRANS64.TRYWAIT P0, [R0+URZ+0xa0], R3 ;  /* 0x0000a003000075a7 */ /* 0x000ea400080011ff */
[----:B-12---:R-:W-:Y:S05]  /*4ac0*/  @!P0 BRA `(.L_x_82) ;  /* 0x0000006c00708947 */ /* 0x006fea0003800000 */
.L_x_168:
[----:B------:R-:W4:Y:S01]  /*4ad0*/  LDC.64 R12, c[0x0][0xb10] ;  /* 0x0002c400ff0c7b82 */ /* 0x000f220000000a00 */
[----:B------:R-:W3:Y:S01]  /*4ae0*/  LDS.128 R16, [R16+0x110] ;  /* 0x0001100010107984 */ /* 0x000ee20000000c00 */
[----:B-1----:R-:W-:Y:S01]  /*4af0*/  ISETP.NE.AND P1, PT, R73, 0x1, PT ;  /* 0x000000014900780c */ /* 0x002fe20003f25270 */
[----:B--2---:R-:W-:Y:S01]  /*4b00*/  VIADD R0, R0, 0xb0 ;  /* 0x000000b000007836 */ /* 0x004fe20000000000 */
[----:B------:R-:W-:Y:S04]  /*4b10*/  ISETP.GE.AND P0, PT, R72, 0x1, PT ;  /* 0x000000014800780c */ /* 0x000fe80003f06270 */
[----:B------:R-:W1:Y:S01]  /*4b20*/  LDC.64 R10, c[0x0][0xb18] ;  /* 0x0002c600ff0a7b82 */ /* 0x000e620000000a00 */
[----:B------:R-:W-:Y:S01]  /*4b30*/  PRMT R0, RZ, 0x654, R0 ;  /* 0x00000654ff007816 */ /* 0x000fe20000000000 */
[----:B------:R-:W-:Y:S01]  /*4b40*/  @!PT LDS RZ, [RZ] ;  /* 0x00000000fffff984 */ /* 0x000fe20000000800 */
[----:B------:R-:W-:Y:S01]  /*4b50*/  @!PT LDS RZ, [RZ] ;  /* 0x00000000fffff984 */ /* 0x000fe20000000800 */
[----:B------:R-:W-:Y:S01]  /*4b60*/  @!PT LDS RZ, [RZ] ;  /* 0x00000000fffff984 */ /* 0x000fe20000000800 */
[----:B------:R-:W-:Y:S01]  /*4b70*/  @!PT LDS RZ, [RZ] ;  /* 0x00000000fffff984 */ /* 0x000fe20000000800 */
[----:B------:R2:W-:Y:S06]  /*4b80*/  MEMBAR.ALL.CTA ;  /* 0x0000000000007992 */ /* 0x0005ec0000008000 */
[----:B--2---:R-:W2:Y:S01]  /*4b90*/  FENCE.VIEW.ASYNC.S ;  /* 0x00000000000073c6 */ /* 0x004ea20000000000 */
[----:B------:R-:W1:Y:S08]  /*4ba0*/  @!P1 LDC R14, c[0x0][0xb20] ;  /* 0x0002c800ff0e9b82 */ /* 0x000e700000000800 */
[----:B------:R-:W1:Y:S01]  /*4bb0*/  @!P1 LDC R9, c[0x0][0xb0c] ;  /* 0x0002c300ff099b82 */ /* 0x000e620000000800 */
[----:B--2---:R2:W-:Y:S01]  /*4bc0*/  SYNCS.ARRIVE.TRANS64.RED.A1T0 RZ, [R0+URZ], RZ ;  /* 0x000000ff00ff79a7 */ /* 0x0045e200081004ff */
[----:B---3--:R-:W-:Y:S04]  /*4bd0*/  LOP3.LUT P4, RZ, R18, 0x1, RZ, 0xc0, !PT ;  /* 0x0000000112ff7812 */ /* 0x008fe8000788c0ff */
[----:B------:R-:W-:Y:S09]  /*4be0*/  P2R R190, PR, RZ, 0x10 ;  /* 0x00000010ffbe7803 */ /* 0x000ff20000000000 */
[----:B------:R-:W-:Y:S02]  /*4bf0*/  @P4 MOV R77, R16 ;  /* 0x00000010004d4202 */ /* 0x000fe40000000f00 */
[----:B------:R-:W-:Y:S01]  /*4c00*/  @P4 LOP3.LUT R75, R17, 0xffff, RZ, 0xc0, !PT ;  /* 0x0000ffff114b4812 */ /* 0x000fe200078ec0ff */
[----:B--2-4-:R-:W-:Y:S06]  /*4c10*/  @!P0 BRA `(.L_x_83) ;  /* 0x0000000000a48947 */ /* 0x014fec0003800000 */
[----:B------:R-:W-:Y:S01]  /*4c20*/  IMAD.HI.U32 R23, R178, R71, RZ ;  /* 0x00000047b2177227 */ /* 0x000fe200078e00ff */
[----:B------:R-:W-:Y:S02]  /*4c30*/  ISETP.NE.AND P0, PT, R70, 0x1, PT ;  /* 0x000000014600780c */ /* 0x000fe40003f05270 */
[----:B------:R-:W-:Y:S01]  /*4c40*/  ISETP.NE.AND P2, PT, R72, 0x1, PT ;  /* 0x000000014800780c */ /* 0x000fe20003f45270 */
[----:B------:R-:W-:Y:S01]  /*4c50*/  IMAD.HI.U32 R22, R177, R168, RZ ;  /* 0x000000a8b1167227 */ /* 0x000fe200078e00ff */
[----:B------:R-:W-:Y:S02]  /*4c60*/  SHF.R.U32.HI R23, RZ, R174, R23 ;  /* 0x000000aeff177219 */ /* 0x000fe40000011617 */
[----:B------:R-:W-:Y:S01]  /*4c70*/  ISETP.NE.AND P3, PT, R74, 0x1, PT ;  /* 0x000000014a00780c */ /* 0x000fe20003f65270 */
[----:B------:R-:W-:Y:S01]  /*4c80*/  IMAD.HI.U32 R26, R77, R168, RZ ;  /* 0x000000a84d1a7227 */ /* 0x000fe200078e00ff */
[----:B------:R-:W-:Y:S02]  /*4c90*/  SHF.R.U32.HI R22, RZ, R169, R22 ;  /* 0x000000a9ff167219 */ /* 0x000fe40000011616 */
[----:B------:R-:W-:Y:S01]  /*4ca0*/  SEL R3, R178, R23, !P0 ;  /* 0x00000017b2037207 */ /* 0x000fe20004000000 */
[----:B------:R-:W-:Y:S01]  /*4cb0*/  IMAD.HI.U32 R23, R75, R71, RZ ;  /* 0x000000474b177227 */ /* 0x000fe200078e00ff */
[----:B------:R-:W-:Y:S02]  /*4cc0*/  SEL R7, R177, R22, !P3 ;  /* 0x00000016b1077207 */ /* 0x000fe40005800000 */
[----:B------:R-:W-:Y:S01]  /*4cd0*/  SHF.R.U32.HI R26, RZ, R169, R26 ;  /* 0x000000a9ff1a7219 */ /* 0x000fe2000001161a */
[-C--:B------:R-:W-:Y:S04]  /*4ce0*/  IMAD.HI.U32 R22, R3, R68.reuse, RZ ;  /* 0x0000004403167227 */ /* 0x080fe800078e00ff */
[----:B------:R-:W-:Y:S01]  /*4cf0*/  IMAD.HI.U32 R24, R7, R68, RZ ;  /* 0x0000004407187227 */ /* 0x000fe200078e00ff */
[-C--:B------:R-:W-:Y:S02]  /*4d00*/  @P2 SHF.R.U32.HI R3, RZ, R69.reuse, R22 ;  /* 0x00000045ff032219 */ /* 0x080fe40000011616 */
[----:B------:R-:W-:Y:S02]  /*4d10*/  SHF.R.U32.HI R22, RZ, R174, R23 ;  /* 0x000000aeff167219 */ /* 0x000fe40000011617 */
[----:B------:R-:W-:Y:S01]  /*4d20*/  @P2 SHF.R.U32.HI R7, RZ, R69, R24 ;  /* 0x00000045ff072219 */ /* 0x000fe20000011618 */
[C---:B------:R-:W-:Y:S01]  /*4d30*/  IMAD R2, R72.reuse, R3, RZ ;  /* 0x0000000348027224 */ /* 0x040fe200078e02ff */
[----:B------:R-:W-:Y:S02]  /*4d40*/  SEL R5, R75, R22, !P0 ;  /* 0x000000164b057207 */ /* 0x000fe40004000000 */
[----:B------:R-:W-:Y:S01]  /*4d50*/  SEL R3, R77, R26, !P3 ;  /* 0x0000001a4d037207 */ /* 0x000fe20005800000 */
[----:B------:R-:W-:Y:S01]  /*4d60*/  IMAD R4, R72, R7, RZ ;  /* 0x0000000748047224 */ /* 0x000fe200078e02ff */
[C---:B------:R-:W-:Y:S01]  /*4d70*/  ISETP.GE.AND P0, PT, R5.reuse, R2, PT ;  /* 0x000000020500720c */ /* 0x040fe20003f06270 */
[----:B------:R-:W-:Y:S03]  /*4d80*/  IMAD.HI.U32 R6, R5, R68, RZ ;  /* 0x0000004405067227 */ /* 0x000fe600078e00ff */
[----:B------:R-:W-:Y:S01]  /*4d90*/  ISETP.GE.OR P0, PT, R3, R4, P0 ;  /* 0x000000040300720c */ /* 0x000fe20000706670 */
[----:B------:R-:W-:Y:S01]  /*4da0*/  IMAD.MOV R4, RZ, RZ, -R3 ;  /* 0x000000ffff047224 */ /* 0x000fe200078e0a03 */
[-C--:B------:R-:W-:Y:S03]  /*4db0*/  SHF.R.U32.HI R6, RZ, R69.reuse, R6 ;  /* 0x00000045ff067219 */ /* 0x080fe60000011606 */
[----:B------:R-:W-:Y:S01]  /*4dc0*/  IMAD R77, R74, R4, R77 ;  /* 0x000000044a4d7224 */ /* 0x000fe200078e024d */
[----:B------:R-:W-:Y:S05]  /*4dd0*/  SEL R15, R5, R6, !P2 ;  /* 0x00000006050f7207 */ /* 0x000fea0005000000 */
[----:B------:R-:W-:Y:S02]  /*4de0*/  IMAD.MOV R6, RZ, RZ, -R15 ;  /* 0x000000ffff067224 */ /* 0x000fe400078e0a0f */
[C---:B------:R-:W-:Y:S04]  /*4df0*/  @!P0 IMAD.HI.U32 R2, R3.reuse, R68, RZ ;  /* 0x0000004403028227 */ /* 0x040fe800078e00ff */
[----:B------:R-:W-:Y:S01]  /*4e00*/  IMAD R6, R72, R6, R5 ;  /* 0x0000000648067224 */ /* 0x000fe200078e0205 */
[----:B------:R-:W-:Y:S04]  /*4e10*/  @!P0 SHF.R.U32.HI R2, RZ, R69, R2 ;  /* 0x00000045ff028219 */ /* 0x000fe80000011602 */
[----:B------:R-:W-:Y:S02]  /*4e20*/  @!P0 SEL R0, R3, R2, !P2 ;  /* 0x0000000203008207 */ /* 0x000fe40005000000 */
[----:B------:R-:W-:Y:S02]  /*4e30*/  IADD3 R2, PT, PT, -R5, RZ, RZ ;  /* 0x000000ff05027210 */ /* 0x000fe40007ffe1ff */
[----:B------:R-:W-:Y:S01]  /*4e40*/  @!P0 IADD3 R8, PT, PT, R15, -R0, RZ ;  /* 0x800000000f088210 */ /* 0x000fe20007ffe0ff */
[----:B------:R-:W-:Y:S02]  /*4e50*/  @!P0 IMAD R0, R7, R6, R0 ;  /* 0x0000000607008224 */ /* 0x000fe400078e0200 */
[----:B------:R-:W-:Y:S02]  /*4e60*/  IMAD R75, R70, R2, R75 ;  /* 0x00000002464b7224 */ /* 0x000fe400078e024b */
[----:B------:R-:W-:Y:S02]  /*4e70*/  @!P0 IMAD R5, R8, R72, R3 ;  /* 0x0000004808058224 */ /* 0x000fe400078e0203 */
[----:B------:R-:W-:Y:S04]  /*4e80*/  @!P0 IMAD.MOV.U32 R3, RZ, RZ, R0 ;  /* 0x000000ffff038224 */ /* 0x000fe800078e0000 */
[----:B------:R-:W-:Y:S02]  /*4e90*/  IMAD R77, R3, R74, R77 ;  /* 0x0000004a034d7224 */ /* 0x000fe400078e024d */
[----:B------:R-:W-:Y:S07]  /*4ea0*/  IMAD R75, R5, R70, R75 ;  /* 0x00000046054b7224 */ /* 0x000fee00078e024b */
.L_x_83:
[----:B-1----:R-:W-:Y:S01]  /*4eb0*/  @!P1 ISETP.NE.AND P0, PT, R10, 0x1, PT ;  /* 0x000000010a00980c */ /* 0x002fe20003f05270 */
[----:B------:R-:W-:Y:S01]  /*4ec0*/  @!P1 IMAD.HI.U32 R0, R77, R12, RZ ;  /* 0x0000000c4d009227 */ /* 0x000fe200078e00ff */
[----:B------:R-:W-:Y:S01]  /*4ed0*/  @!P1 ISETP.NE.AND P2, PT, R9, 0x1, PT ;  /* 0x000000010900980c */ /* 0x000fe20003f45270 */
[----:B------:R-:W-:Y:S01]  /*4ee0*/  ULOP3.LUT UP0, URZ, UR48, 0x1b0, URZ, 0xc0, !UPT ;  /* 0x000001b030ff7892 */ /* 0x000fe2000f80c0ff */
[----:B------:R-:W-:Y:S01]  /*4ef0*/  R2UR UR42, R21 ;  /* 0x00000000152a72ca */ /* 0x000fe200000e0000 */
[----:B------:R-:W-:Y:S01]  /*4f00*/  @!P1 IMAD.HI.U32 R3, R75, R11, RZ ;  /* 0x0000000b4b039227 */ /* 0x000fe200078e00ff */
[----:B------:R-:W-:Y:S02]  /*4f10*/  @!P1 SHF.R.U32.HI R0, RZ, R13, R0 ;  /* 0x0000000dff009219 */ /* 0x000fe40000011600 */
[----:B------:R-:W-:Y:S01]  /*4f20*/  R2UR UR41, R20 ;  /* 0x00000000142972ca */ /* 0x000fe200000e0000 */
[----:B------:R-:W-:Y:S01]  /*4f30*/  VIADD R191, R191, 0x1 ;  /* 0x00000001bfbf7836 */ /* 0x000fe20000000000 */
[----:B------:R-:W-:Y:S02]  /*4f40*/  @!P1 SHF.R.U32.HI R2, RZ, R14, R3 ;  /* 0x0000000eff029219 */ /* 0x000fe40000011603 */
[----:B------:R-:W-:Y:S02]  /*4f50*/  @!P1 SEL R3, R77, R0, !P2 ;  /* 0x000000004d039207 */ /* 0x000fe40005000000 */
[----:B------:R-:W-:Y:S02]  /*4f60*/  @!P1 SEL R2, R75, R2, !P0 ;  /* 0x000000024b029207 */ /* 0x000fe40004000000 */
[----:B------:R-:W-:Y:S01]  /*4f70*/  @P4 SHF.R.U32.HI R179, RZ, 0x10, R17 ;  /* 0x00000010ffb34819 */ /* 0x000fe20000011611 */
[----:B------:R-:W-:Y:S02]  /*4f80*/  USHF.L.U32 UR42, UR42, 0x7, URZ ;  /* 0x000000072a2a7899 */ /* 0x000fe400080006ff */
[----:B------:R-:W-:Y:S02]  /*4f90*/  @!P1 IMAD.IADD R0, R2, 0x1, -R3 ;  /* 0x0000000102009824 */ /* 0x000fe400078e0a03 */
[----:B------:R-:W-:Y:S01]  /*4fa0*/  @!P1 IMAD.IADD R2, R3, 0x1, -R2 ;  /* 0x0000000103029824 */ /* 0x000fe200078e0a02 */
[----:B------:R-:W-:Y:S01]  /*4fb0*/  USHF.L.U32 UR41, UR41, 0x8, URZ ;  /* 0x0000000829297899 */ /* 0x000fe200080006ff */
[----:B------:R-:W-:Y:S02]  /*4fc0*/  @!P1 IMAD R77, R0, R9, R77 ;  /* 0x00000009004d9224 */ /* 0x000fe400078e024d */
[----:B------:R-:W-:Y:S01]  /*4fd0*/  @!P1 IMAD R75, R2, R10, R75 ;  /* 0x0000000a024b9224 */ /* 0x000fe200078e024b */
[----:B------:R-:W-:Y:S08]  /*4fe0*/  BRA.U !UP0, `(.L_x_84) ;  /* 0x0000000108407547 */ /* 0x000ff0000b800000 */
[----:B------:R-:W1:Y:S01]  /*4ff0*/  LDCU.64 UR8, c[0x4][0x88] ;  /* 0x01001100ff0877ac */ /* 0x000e620008000a00 */
[----:B------:R-:W-:Y:S01]  /*5000*/  MOV R3, 0x0 ;  /* 0x0000000000037802 */ /* 0x000fe20000000f00 */
[----:B------:R-:W-:Y:S02]  /*5010*/  HFMA2 R12, -RZ, RZ, 0, 5.9604644775390625e-08 ;  /* 0x00000001ff0c7431 */ /* 0x000fe400000001ff */
[----:B------:R-:W-:Y:S02]  /*5020*/  IMAD.MOV.U32 R8, RZ, RZ, 0x70 ;  /* 0x00000070ff087424 */ /* 0x000fe400078e00ff */
[----:B------:R-:W-:Y:S01]  /*5030*/  IMAD.MOV.U32 R13, RZ, RZ, RZ ;  /* 0x000000ffff0d7224 */ /* 0x000fe200078e00ff */
[----:B------:R-:W2:Y:S01]  /*5040*/  LDCU.64 UR6, c[0x4][0x90] ;  /* 0x01001200ff0677ac */ /* 0x000ea20008000a00 */
[----:B------:R-:W3:Y:S01]  /*5050*/  LDC.64 R2, c[0x4][R3] ;  /* 0x0100000003027b82 */ /* 0x000ee20000000a00 */
[----:B------:R-:W4:Y:S01]  /*5060*/  LDCU.64 UR4, c[0x4][0x8] ;  /* 0x01000100ff0477ac */ /* 0x000f220008000a00 */
[----:B-1----:R-:W-:Y:S01]  /*5070*/  MOV R5, UR9 ;  /* 0x0000000900057c02 */ /* 0x002fe20008000f00 */
[----:B------:R-:W-:Y:S01]  /*5080*/  IMAD.U32 R4, RZ, RZ, UR8 ;  /* 0x00000008ff047e24 */ /* 0x000fe2000f8e00ff */
[----:B--2---:R-:W-:Y:S01]  /*5090*/  MOV R7, UR7 ;  /* 0x0000000700077c02 */ /* 0x004fe20008000f00 */
[----:B------:R-:W-:Y:S01]  /*50a0*/  IMAD.U32 R6, RZ, RZ, UR6 ;  /* 0x00000006ff067e24 */ /* 0x000fe2000f8e00ff */
[----:B----4-:R-:W-:Y:S01]  /*50b0*/  MOV R11, UR5 ;  /* 0x00000005000b7c02 */ /* 0x010fe20008000f00 */
[----:B------:R-:W-:Y:S02]  /*50c0*/  IMAD.U32 R10, RZ, RZ, UR4 ;  /* 0x00000004ff0a7e24 */ /* 0x000fe4000f8e00ff */
[----:B------:R-:W-:Y:S07]  /*50d0*/  LEPC R20, `(.L_x_84) ;  /* 0x000000001014794e */ /* 0x000fee0000000000 */
[----:B---3-5:R-:W-:Y:S05]  /*50e0*/  CALL.ABS.NOINC R2 ;  /* 0x0000000002007343 */ /* 0x028fea0003c00000 */
.L_x_84:
[----:B------:R-:W-:Y:S01]  /*50f0*/  LOP3.LUT P0, RZ, R188, 0x1b0, RZ, 0xc0, !PT ;  /* 0x000001b0bcff7812 */ /* 0x000fe2000780c0ff */
[----:B------:R-:W-:Y:S11]  /*5100*/  BSSY.RECONVERGENT B6, `(.L_x_85) ;  /* 0x0000013000067945 */ /* 0x000ff60003800200 */
[----:B------:R-:W-:Y:S01]  /*5110*/  @!UPT UIADD3 URZ, UPT, UPT, URZ, URZ, URZ ;  /* 0x000000fffffff290 */ /* 0x000fe2000fffe0ff */
[----:B------:R-:W-:Y:S05]  /*5120*/  @!P0 BRA `(.L_x_86) ;  /* 0x0000000000408947 */ /* 0x000fea0003800000 */
        /* <DEDUP_REMOVED lines=16> */
.L_x_86:
[----:B------:R-:W-:Y:S05]  /*5230*/  BSYNC.RECONVERGENT B6 ;  /* 0x0000000000067941 */ /* 0x000fea0003800200 */
.L_x_85:
[----:B------:R-:W-:Y:S01]  /*5240*/  ISETP.NE.U32.AND P4, PT, R166, RZ, PT ;  /* 0x000000ffa600720c */ /* 0x000fe20003f85070 */
[----:B------:R-:W-:Y:S01]  /*5250*/  UISETP.NE.AND UP2, UPT, UR50, URZ, UPT ;  /* 0x000000ff3200728c */ /* 0x000fe2000bf45270 */
[----:B------:R-:W-:Y:S01]  /*5260*/  ISETP.NE.U32.AND P2, PT, RZ, UR38, PT ;  /* 0x00000026ff007c0c */ /* 0x000fe2000bf45070 */
[----:B------:R-:W-:Y:S01]  /*5270*/  UISETP.NE.U32.AND UP1, UPT, UR44, URZ, UPT ;  /* 0x000000ff2c00728c */ /* 0x000fe2000bf25070 */
[----:B------:R-:W-:Y:S01]  /*5280*/  ISETP.NE.AND.EX P4, PT, R167, RZ, PT, P4 ;  /* 0x000000ffa700720c */ /* 0x000fe20003f85340 */
[----:B------:R-:W-:Y:S01]  /*5290*/  UPLOP3.LUT UP0, UPT, UPT, UPT, UPT, 0x40, 0x4 ;  /* 0x000000000004789c */ /* 0x000fe20003f0e870 */
[----:B------:R-:W-:Y:S01]  /*52a0*/  ISETP.NE.AND.EX P2, PT, RZ, UR39, PT, P2 ;  /* 0x00000027ff007c0c */ /* 0x000fe2000bf45320 */
[----:B------:R-:W-:Y:S01]  /*52b0*/  UISETP.NE.AND.EX UP1, UPT, UR45, URZ, UPT, UP1 ;  /* 0x000000ff2d00728c */ /* 0x000fe2000bf25310 */
[----:B------:R-:W-:Y:S04]  /*52c0*/  PLOP3.LUT P1, PT, PT, PT, UP2, 0x80, 0x8 ;  /* 0x000000000008781c */ /* 0x000fe80003f2f028 */
[----:B------:R-:W-:Y:S06]  /*52d0*/  @UP2 UPLOP3.LUT UP0, UPT, UPT, UPT, UP1, 0x80, 0x8 ;  /* 0x000000000008289c */ /* 0x000fec0003f0f010 */
[----:B------:R-:W-:Y:S01]  /*52e0*/  PLOP3.LUT P0, PT, PT, PT, UP0, 0x80, 0x8 ;  /* 0x000000000008781c */ /* 0x000fe20003f0f008 */
[----:B------:R-:W-:Y:S01]  /*52f0*/  @!UPT UIADD3 URZ, UPT, UPT, URZ, URZ, URZ ;  /* 0x000000fffffff290 */ /* 0x000fe2000fffe0ff */
[----:B------:R-:W-:Y:S11]  /*5300*/  BRA.U !UP1, `(.L_x_87) ;  /* 0x0000000109387547 */ /* 0x000ff6000b800000 */
[----:B------:R-:W-:Y:S01]  /*5310*/  UISETP.NE.U32.AND UP0, UPT, UR38, URZ, UPT ;  /* 0x000000ff2600728c */ /* 0x000fe2000bf05070 */
[----:B------:R-:W-:Y:S02]  /*5320*/  HFMA2 R0, -RZ, RZ, 0, 5.9604644775390625e-08 ;  /* 0x00000001ff007431 */ /* 0x000fe400000001ff */
[----:B------:R-:W-:Y:S01]  /*5330*/  IMAD.MOV.U32 R171, RZ, RZ, 0x1 ;  /* 0x00000001ffab7424 */ /* 0x000fe200078e00ff */
[----:B------:R-:W-:Y:S06]  /*5340*/  UISETP.NE.AND.EX UP0, UPT, UR39, URZ, UPT, UP0 ;  /* 0x000000ff2700728c */ /* 0x000fec000bf05300 */
[----:B------:R-:W-:Y:S05]  /*5350*/  PLOP3.LUT P3, PT, PT, PT, UP0, 0x80, 0x8 ;  /* 0x000000000008781c */ /* 0x000fea0003f6f008 */
[----:B------:R-:W1:Y:S01]  /*5360*/  @UP0 LDCU.64 UR6, c[0x0][0x888] ;  /* 0x00011100ff0607ac */ /* 0x000e620008000a00 */
[----:B------:R-:W-:Y:S07]  /*5370*/  @UP0 UIMAD UR4, UR36, UR44, URZ ;  /* 0x0000002c240402a4 */ /* 0x000fee000f8e02ff */
[----:B------:R-:W-:Y:S01]  /*5380*/  @!P3 PRMT R171, R0, 0x7610, R171 ;  /* 0x0000761000abb816 */ /* 0x000fe200000000ab */
[----:B-1----:R-:W-:Y:S03]  /*5390*/  @UP0 UIMAD.WIDE UR6, UR4, 0x4, UR6 ;  /* 0x00000004040608a5 */ /* 0x002fe6000f8e0206 */
[----:B------:R-:W1:Y:S03]  /*53a0*/  @!UP0 LDCU UR4, c[0x0][0x880] ;  /* 0x00011000ff0487ac */ /* 0x000e660008000800 */
[----:B------:R-:W-:Y:S01]  /*53b0*/  IMAD.U32 R2, RZ, RZ, UR6 ;  /* 0x00000006ff027e24 */ /* 0x000fe2000f8e00ff */
[----:B------:R-:W-:Y:S05]  /*53c0*/  MOV R3, UR7 ;  /* 0x0000000700037c02 */ /* 0x000fea0008000f00 */
[----:B-----5:R2:W5:Y:S02]  /*53d0*/  @P3 LDG.E R81, desc[UR46][R2.64] ;  /* 0x0000002e02513981 */ /* 0x020564000c1e1900 */
[----:B-12---:R-:W-:Y:S02]  /*53e0*/  @!P3 IMAD.U32 R81, RZ, RZ, UR4 ;  /* 0x00000004ff51be24 */ /* 0x006fe4000f8e00ff */
.L_x_87:
[----:B------:R-:W-:Y:S05]  /*53f0*/  @!P4 BRA `(.L_x_88) ;  /* 0x000000000020c947 */ /* 0x000fea0003800000 */
[----:B------:R-:W-:Y:S04]  /*5400*/  ISETP.NE.U32.AND P3, PT, R164, RZ, PT ;  /* 0x000000ffa400720c */ /* 0x000fe80003f65070 */
[----:B------:R-:W-:Y:S11]  /*5410*/  ISETP.NE.AND.EX P3, PT, R165, RZ, PT, P3 ;  /* 0x000000ffa500720c */ /* 0x000ff60003f65330 */
[----:B------:R-:W-:Y:S02]  /*5420*/  @!UPT UIADD3 URZ, UPT, UPT, URZ, URZ, URZ ;  /* 0x000000fffffff290 */ /* 0x000fe4000fffe0ff */
[----:B------:R-:W1:Y:S01]  /*5430*/  @P3 LDC.64 R2, c[0x0][0x8a8] ;  /* 0x00022a00ff023b82 */ /* 0x000e620000000a00 */
[----:B------:R-:W-:Y:S04]  /*5440*/  @P3 IMAD R0, R166, UR36, RZ ;  /* 0x00000024a6003c24 */ /* 0x000fe8000f8e02ff */
[----:B-1----:R-:W-:Y:S05]  /*5450*/  @P3 IMAD.WIDE R2, R0, 0x4, R2 ;  /* 0x0000000400023825 */ /* 0x002fea00078e0202 */
[----:B-----5:R1:W5:Y:S02]  /*5460*/  @P3 LDG.E R78, desc[UR46][R2.64] ;  /* 0x0000002e024e3981 */ /* 0x020364000c1e1900 */
[----:B-1----:R-:W2:Y:S02]  /*5470*/  @!P3 LDC R78, c[0x0][0x8a0] ;  /* 0x00022800ff4ebb82 */ /* 0x002ea40000000800 */
.L_x_88:
[----:B-----5:R-:W-:Y:S01]  /*5480*/  FSETP.NEU.AND P4, PT, R81, RZ, PT ;  /* 0x000000ff5100720b */ /* 0x020fe20003f8d000 */
[----:B------:R-:W-:Y:S01]  /*5490*/  BSSY B1, `(.L_x_89) ;  /* 0x0000047000017945 */ /* 0x000fe20003800000 */
[----:B------:R-:W-:Y:S01]  /*54a0*/  SEL R5, RZ, 0xffffffff, P2 ;  /* 0xffffffffff057807 */ /* 0x000fe20001000000 */
[----:B------:R-:W-:Y:S01]  /*54b0*/  IMAD.MOV.U32 R196, RZ, RZ, 0x1 ;  /* 0x00000001ffc47424 */ /* 0x000fe200078e00ff */
[----:B------:R-:W-:Y:S01]  /*54c0*/  LOP3.LUT P3, RZ, R171, 0xff, RZ, 0xc0, !PT ;  /* 0x000000ffabff7812 */ /* 0x000fe2000786c0ff */
[C---:B------:R-:W-:Y:S01]  /*54d0*/  IMAD R80, R76.reuse, 0x100, R79 ;  /* 0x000001004c507824 */ /* 0x040fe200078e024f */
[----:B------:R-:W-:Y:S02]  /*54e0*/  @P1 SEL R0, RZ, 0xffffffff, P4 ;  /* 0xffffffffff001807 */ /* 0x000fe40002000000 */
[----:B------:R-:W-:Y:S02]  /*54f0*/  CS2R R162, SRZ ;  /* 0x0000000000a27805 */ /* 0x000fe4000001ff00 */
[----:B------:R-:W-:Y:S02]  /*5500*/  LEA R3, R181, UR49, 0x3 ;  /* 0x00000031b5037c11 */ /* 0x000fe4000f8e18ff */
[----:B------:R-:W-:Y:S02]  /*5510*/  CS2R R160, SRZ ;  /* 0x0000000000a07805 */ /* 0x000fe4000001ff00 */
[----:B------:R-:W-:Y:S02]  /*5520*/  @P0 SEL R0, R5, R0, !P3 ;  /* 0x0000000005000207 */ /* 0x000fe40005800000 */
[----:B------:R-:W-:Y:S02]  /*5530*/  CS2R R158, SRZ ;  /* 0x00000000009e7805 */ /* 0x000fe4000001ff00 */
[----:B------:R-:W-:Y:S02]  /*5540*/  LEA R193, R76, UR49, 0x3 ;  /* 0x000000314cc17c11 */ /* 0x000fe4000f8e18ff */
[----:B------:R-:W-:Y:S02]  /*5550*/  CS2R R156, SRZ ;  /* 0x00000000009c7805 */ /* 0x000fe4000001ff00 */
[----:B------:R-:W-:Y:S02]  /*5560*/  @P1 LOP3.LUT R0, R0, 0x1, RZ, 0xc0, !PT ;  /* 0x0000000100001812 */ /* 0x000fe400078ec0ff */
[----:B------:R-:W-:Y:S02]  /*5570*/  CS2R R154, SRZ ;  /* 0x00000000009a7805 */ /* 0x000fe4000001ff00 */
[----:B------:R-:W-:Y:S02]  /*5580*/  SHF.L.U32 R2, R183, 0x1f, RZ ;  /* 0x0000001fb7027819 */ /* 0x000fe400000006ff */
[----:B------:R-:W-:Y:S02]  /*5590*/  CS2R R152, SRZ ;  /* 0x0000000000987805 */ /* 0x000fe4000001ff00 */
[----:B------:R-:W-:Y:S02]  /*55a0*/  ISETP.NE.U32.OR P6, PT, R0, 0x1, !P1 ;  /* 0x000000010000780c */ /* 0x000fe40004fc5470 */
[----:B------:R-:W-:Y:S02]  /*55b0*/  CS2R R150, SRZ ;  /* 0x0000000000967805 */ /* 0x000fe4000001ff00 */
[----:B------:R-:W-:Y:S02]  /*55c0*/  PLOP3.LUT P2, PT, PT, PT, UP1, 0x80, 0x8 ;  /* 0x000000000008781c */ /* 0x000fe40003f4f018 */
[----:B------:R-:W-:Y:S02]  /*55d0*/  CS2R R148, SRZ ;  /* 0x0000000000947805 */ /* 0x000fe4000001ff00 */
[----:B------:R-:W-:Y:S02]  /*55e0*/  SEL R0, RZ, 0xffffffff, P4 ;  /* 0xffffffffff007807 */ /* 0x000fe40002000000 */
[----:B------:R-:W-:Y:S03]  /*55f0*/  P2R R198, PR, RZ, 0x40 ;  /* 0x00000040ffc67803 */ /* 0x000fe60000000000 */
[----:B------:R-:W-:Y:S04]  /*5600*/  @P6 SHF.L.U32 R4, R180, 0x1f, RZ ;  /* 0x0000001fb4046819 */ /* 0x000fe800000006ff */
[----:B------:R-:W-:Y:S01]  /*5610*/  @P2 SEL R0, R5, R0, !P3 ;  /* 0x0000000005002207 */ /* 0x000fe20005800000 */
[----:B------:R-:W1:Y:S03]  /*5620*/  @P6 SYNCS.PHASECHK.TRANS64.TRYWAIT P1, [R3+URZ+0x50], R4 ;  /* 0x00005004030065a7 */ /* 0x000e6600080211ff */
[----:B------:R-:W-:Y:S04]  /*5630*/  LOP3.LUT R0, R0, 0x1, RZ, 0xc0, !PT ;  /* 0x0000000100007812 */ /* 0x000fe800078ec0ff */
[----:B------:R-:W-:Y:S04]  /*5640*/  ISETP.NE.U32.AND P5, PT, R0, 0x1, PT ;  /* 0x000000010000780c */ /* 0x000fe80003fa5070 */
[----:B------:R-:W-:Y:S01]  /*5650*/  P2R R197, PR, RZ, 0x20 ;  /* 0x00000020ffc57803 */ /* 0x000fe20000000000 */
[----:B------:R3:W4:Y:S01]  /*5660*/  SYNCS.PHASECHK.TRANS64.TRYWAIT P0, [R193+URZ+0xc0], R2 ;  /* 0x0000c002c10075a7 */ /* 0x00072200080011ff */
[----:B-1----:R-:W-:Y:S01]  /*5670*/  @P6 SEL R196, RZ, 0x1, !P1 ;  /* 0x00000001ffc46807 */ /* 0x002fe20004800000 */
[----:B---3--:R-:W-:Y:S06]  /*5680*/  @!P6 BRA `(.L_x_90) ;  /* 0x00000000009ce947 */ /* 0x008fec0003800000 */
[----:B------:R-:W-:Y:S01]  /*5690*/  @P5 IMAD R6, R181, 0x2000, R186 ;  /* 0x00002000b5065824 */ /* 0x000fe200078e02ba */
[----:B------:R-:W-:Y:S01]  /*56a0*/  ISETP.NE.AND P1, PT, R196, RZ, PT ;  /* 0x000000ffc400720c */ /* 0x000fe20003f25270 */
[----:B------:R-:W-:Y:S01]  /*56b0*/  BSSY B0, `(.L_x_91) ;  /* 0x0000010000007945 */ /* 0x000fe20003800000 */
[----:B------:R-:W-:Y:S01]  /*56c0*/  CS2R R150, SRZ ;  /* 0x0000000000967805 */ /* 0x000fe2000001ff00 */
[--C-:B------:R-:W-:Y:S01]  /*56d0*/  @P5 IMAD R7, R187, -0x10, R6.reuse ;  /* 0xfffffff0bb075824 */ /* 0x100fe200078e0206 */
[----:B------:R-:W-:Y:S01]  /*56e0*/  CS2R R148, SRZ ;  /* 0x0000000000947805 */ /* 0x000fe2000001ff00 */
[----:B------:R-:W-:Y:S01]  /*56f0*/  @P5 IMAD R5, R185, -0x10, R6 ;  /* 0xfffffff0b9055824 */ /* 0x000fe200078e0206 */
[----:B------:R-:W-:Y:S01]  /*5700*/  CS2R R158, SRZ ;  /* 0x00000000009e7805 */ /* 0x000fe2000001ff00 */
[----:B------:R-:W-:Y:S01]  /*5710*/  @P5 IMAD R4, R184, 0x10, R7 ;  /* 0x00000010b8045824 */ /* 0x000fe200078e0207 */
[----:B------:R-:W-:Y:S02]  /*5720*/  CS2R R156, SRZ ;  /* 0x00000000009c7805 */ /* 0x000fe4000001ff00 */
[----:B------:R-:W-:Y:S02]  /*5730*/  CS2R R154, SRZ ;  /* 0x00000000009a7805 */ /* 0x000fe4000001ff00 */
[----:B------:R-:W-:Y:S02]  /*5740*/  CS2R R152, SRZ ;  /* 0x0000000000987805 */ /* 0x000fe4000001ff00 */
[----:B------:R-:W-:Y:S02]  /*5750*/  CS2R R162, SRZ ;  /* 0x0000000000a27805 */ /* 0x000fe4000001ff00 */
[----:B------:R-:W-:Y:S01]  /*5760*/  CS2R R160, SRZ ;  /* 0x0000000000a07805 */ /* 0x000fe2000001ff00 */
[----:B------:R-:W-:Y:S06]  /*5770*/  @P1 BRA `(.L_x_92) ;  /* 0x00000000000c1947 */ /* 0x000fec0003800000 */
[----:B------:R-:W-:Y:S04]  /*5780*/  SHF.L.U32 R0, R180, 0x1f, RZ ;  /* 0x0000001fb4007819 */ /* 0x000fe800000006ff */
[----:B------:R-:W1:Y:S02]  /*5790*/  SYNCS.PHASECHK.TRANS64.TRYWAIT P1, [R3+URZ+0x50], R0 ;  /* 0x00005000030075a7 */ /* 0x000e6400080211ff */
[----:B-1----:R-:W-:Y:S05]  /*57a0*/  @!P1 BRA `(.L_x_93) ;  /* 0x00000060004c9947 */ /* 0x002fea0003800000 */
.L_x_92:
[----:B------:R-:W-:Y:S05]  /*57b0*/  BSYNC B0 ;  /* 0x0000000000007941 */ /* 0x000fea0003800000 */
.L_x_91:
[----:B------:R-:W-:Y:S01]  /*57c0*/  ISETP.NE.AND P1, PT, R197, RZ, PT ;  /* 0x000000ffc500720c */ /* 0x000fe20003f25270 */
[----:B-1----:R-:W-:Y:S02]  /*57d0*/  VIADD R3, R3, 0x70 ;  /* 0x0000007003037836 */ /* 0x002fe40000000000 */
[----:B------:R-:W-:Y:S02]  /*57e0*/  IMAD.U32 R0, RZ, RZ, UR37 ;  /* 0x00000025ff007e24 */ /* 0x000fe4000f8e00ff */
[----:B------:R-:W-:Y:S03]  /*57f0*/  VIADD R181, R181, 0x1 ;  /* 0x00000001b5b57836 */ /* 0x000fe60000000000 */
[----:B------:R-:W-:Y:S05]  /*5800*/  PRMT R0, R0, 0x654, R3 ;  /* 0x0000065400007816 */ /* 0x000fea0000000003 */
[----:B------:R1:W3:Y:S04]  /*5810*/  @P1 LDS.128 R148, [R6] ;  /* 0x0000000006941984 */ /* 0x0002e80000000c00 */
[----:B------:R1:W1:Y:S04]  /*5820*/  @P1 LDS.128 R156, [R5+0x20] ;  /* 0x00002000059c1984 */ /* 0x0002680000000c00 */
[----:B------:R1:W1:Y:S04]  /*5830*/  @P1 LDS.128 R152, [R7+0x10] ;  /* 0x0000100007981984 */ /* 0x0002680000000c00 */
[----:B------:R1:W1:Y:S01]  /*5840*/  @P1 LDS.128 R160, [R4+0x10] ;  /* 0x0000100004a01984 */ /* 0x0002620000000c00 */
[C---:B------:R-:W-:Y:S01]  /*5850*/  ISETP.NE.AND P1, PT, R181.reuse, 0x4, PT ;  /* 0x00000004b500780c */ /* 0x040fe20003f25270 */
[----:B------:R-:W-:Y:S01]  /*5860*/  @!PT LDS RZ, [RZ] ;  /* 0x00000000fffff984 */ /* 0x000fe20000000800 */
[----:B------:R-:W-:Y:S01]  /*5870*/  @!PT LDS RZ, [RZ] ;  /* 0x00000000fffff984 */ /* 0x000fe20000000800 */
[----:B------:R-:W-:Y:S01]  /*5880*/  @!PT LDS RZ, [RZ] ;  /* 0x00000000fffff984 */ /* 0x000fe20000000800 */
[----:B------:R-:W-:Y:S01]  /*5890*/  @!PT LDS RZ, [RZ] ;  /* 0x00000000fffff984 */ /* 0x000fe20000000800 */
[----:B------:R5:W-:Y:S06]  /*58a0*/  MEMBAR.ALL.CTA ;  /* 0x0000000000007992 */ /* 0x000bec0000008000 */
[----:B-----5:R-:W5:Y:S01]  /*58b0*/  FENCE.VIEW.ASYNC.S ;  /* 0x00000000000073c6 */ /* 0x020f620000000000 */
[----:B------:R-:W-:Y:S02]  /*58c0*/  SEL R3, RZ, 0x1, P1 ;  /* 0x00000001ff037807 */ /* 0x000fe40000800000 */
[----:B------:R-:W-:Y:S02]  /*58d0*/  SEL R181, R181, RZ, P1 ;  /* 0x000000ffb5b57207 */ /* 0x000fe40000800000 */
[----:B------:R-:W-:Y:S01]  /*58e0*/  LOP3.LUT R180, R180, R3, RZ, 0x3c, !PT ;  /* 0x00000003b4b47212 */ /* 0x000fe200078e3cff */
[----:B-----5:R1:W-:Y:S06]  /*58f0*/  SYNCS.ARRIVE.TRANS64.RED.A1T0 RZ, [R0+URZ], RZ ;  /* 0x000000ff00ff79a7 */ /* 0x0203ec00081004ff */
.L_x_90:
[----:B------:R-:W-:Y:S05]  /*5900*/  BSYNC B1 ;  /* 0x0000000000017941 */ /* 0x000fea0003800000 */
.L_x_89:
[----:B-1----:R-:W-:Y:S04]  /*5910*/  SHF.R.U32.HI R0, RZ, 0x15, R80 ;  /* 0x00000015ff007819 */ /* 0x002fe80000011650 */
[----:B------:R-:W-:Y:S01]  /*5920*/  LOP3.LUT P1, RZ, R0, 0x3, R173, 0x48, !PT ;  /* 0x0000000300ff7812 */ /* 0x000fe200078248ad */
[----:B------:R-:W-:Y:S01]  /*5930*/  @!UPT UIADD3 URZ, UPT, UPT, URZ, URZ, URZ ;  /* 0x000000fffffff290 */ /* 0x000fe2000fffe0ff */
[----:B----4-:R-:W-:Y:S11]  /*5940*/  @P0 BRA `(.L_x_94) ;  /* 0x0000000000080947 */ /* 0x010ff60003800000 */
[----:B------:R-:W1:Y:S02]  /*5950*/  SYNCS.PHASECHK.TRANS64.TRYWAIT P0, [R193+URZ+0xc0], R2 ;  /* 0x0000c002c10075a7 */ /* 0x000e6400080011ff */
[----:B-1----:R-:W-:Y:S05]  /*5960*/  @!P0 BRA `(.L_x_95) ;  /* 0x0000005c00f08947 */ /* 0x002fea0003800000 */
.L_x_94:
[----:B------:R-:W-:Y:S04]  /*5970*/  BSSY.RECONVERGENT B6, `(.L_x_96) ;  /* 0x0000012000067945 */ /* 0x000fe80003800200 */
[----:B------:R-:W-:Y:S05]  /*5980*/  @!P1 BRA `(.L_x_97) ;  /* 0x0000000000409947 */ /* 0x000fea0003800000 */
[----:B------:R-:W4:Y:S01]  /*5990*/  LDCU.64 UR8, c[0x4][0x78] ;  /* 0x01000f00ff0877ac */ /* 0x000f220008000a00 */
[----:B------:R-:W-:Y:S01]  /*59a0*/  MOV R3, 0x0 ;  /* 0x0000000000037802 */ /* 0x000fe20000000f00 */
[----:B------:R-:W-:Y:S02]  /*59b0*/  HFMA2 R12, -RZ, RZ, 0, 5.9604644775390625e-08 ;  /* 0x00000001ff0c7431 */ /* 0x000fe400000001ff */
[----:B------:R-:W-:Y:S02]  /*59c0*/  IMAD.MOV.U32 R8, RZ, RZ, 0x192 ;  /* 0x00000192ff087424 */ /* 0x000fe400078e00ff */
[----:B------:R-:W-:Y:S01]  /*59d0*/  IMAD.MOV.U32 R13, RZ, RZ, RZ ;  /* 0x000000ffff0d7224 */ /* 0x000fe200078e00ff */
[----:B------:R-:W5:Y:S01]  /*59e0*/  LDCU.64 UR6, c[0x4][0x80] ;  /* 0x01001000ff0677ac */ /* 0x000f620008000a00 */
[----:B-1----:R-:W1:Y:S01]  /*59f0*/  LDC.64 R2, c[0x4][R3] ;  /* 0x0100000003027b82 */ /* 0x002e620000000a00 */
[----:B------:R-:W2:Y:S01]  /*5a00*/  LDCU.64 UR4, c[0x4][0x18] ;  /* 0x01000300ff0477ac */ /* 0x000ea20008000a00 */
[----:B----4-:R-:W-:Y:S01]  /*5a10*/  MOV R5, UR9 ;  /* 0x0000000900057c02 */ /* 0x010fe20008000f00 */
[----:B------:R-:W-:Y:S01]  /*5a20*/  IMAD.U32 R4, RZ, RZ, UR8 ;  /* 0x00000008ff047e24 */ /* 0x000fe2000f8e00ff */
[----:B-----5:R-:W-:Y:S01]  /*5a30*/  MOV R7, UR7 ;  /* 0x0000000700077c02 */ /* 0x020fe20008000f00 */
[----:B------:R-:W-:Y:S01]  /*5a40*/  IMAD.U32 R6, RZ, RZ, UR6 ;  /* 0x00000006ff067e24 */ /* 0x000fe2000f8e00ff */
[----:B--2---:R-:W-:Y:S01]  /*5a50*/  MOV R11, UR5 ;  /* 0x00000005000b7c02 */ /* 0x004fe20008000f00 */
[----:B------:R-:W-:Y:S02]  /*5a60*/  IMAD.U32 R10, RZ, RZ, UR4 ;  /* 0x00000004ff0a7e24 */ /* 0x000fe4000f8e00ff */
[----:B------:R-:W-:Y:S07]  /*5a70*/  LEPC R20, `(.L_x_97) ;  /* 0x000000001014794e */ /* 0x000fee0000000000 */
[----:B-1-3--:R-:W-:Y:S05]  /*5a80*/  CALL.ABS.NOINC R2 ;  /* 0x0000000002007343 */ /* 0x00afea0003c00000 */
.L_x_97:
[----:B------:R-:W-:Y:S05]  /*5a90*/  BSYNC.RECONVERGENT B6 ;  /* 0x0000000000067941 */ /* 0x000fea0003800200 */
.L_x_96:
[-C--:B---3--:R-:W-:Y:S01]  /*5aa0*/  F2FP.F16.E4M3.UNPACK_B R83, R148.reuse ;  /* 0x00000094ff53723e */ /* 0x088fe200020006ff */
[----:B------:R-:W-:Y:S05]  /*5ab0*/  WARPSYNC.ALL ;  /* 0x0000000000007948 */ /* 0x000fea0003800000 */
[----:B------:R-:W-:Y:S01]  /*5ac0*/  R2UR UR4, R80 ;  /* 0x00000000500472ca */ /* 0x000fe200000e0000 */
[--C-:B------:R-:W-:Y:S01]  /*5ad0*/  HADD2.F32 R82, -RZ, R83.reuse.H0_H0 ;  /* 0x20000053ff527230 */ /* 0x100fe20000004100 */
[----:B------:R-:W-:Y:S01]  /*5ae0*/  F2FP.F16.E4M3.UNPACK_B R85, R148.H1 ;  /* 0x00000094ff55723e */ /* 0x000fe200030006ff */
[----:B------:R-:W-:Y:S01]  /*5af0*/  HADD2.F32 R83, -RZ, R83.H1_H1 ;  /* 0x30000053ff537230 */ /* 0x000fe20000004100 */
[-C--:B------:R-:W-:Y:S01]  /*5b00*/  F2FP.F16.E4M3.UNPACK_B R87, R149.reuse ;  /* 0x00000095ff57723e */ /* 0x080fe200020006ff */
[----:B------:R-:W-:Y:S01]  /*5b10*/  BSSY.RECONVERGENT B0, `(.L_x_98) ;  /* 0x000011d000007945 */ /* 0x000fe20003800200 */
[----:B------:R-:W-:Y:S01]  /*5b20*/  F2FP.F16.E4M3.UNPACK_B R89, R149.H1 ;  /* 0x00000095ff59723e */ /* 0x000fe200030006ff */
[----:B------:R-:W-:Y:S01]  /*5b30*/  HADD2.F32 R84, -RZ, R85.H0_H0 ;  /* 0x20000055ff547230 */ /* 0x000fe20000004100 */
[-C--:B------:R-:W-:Y:S01]  /*5b40*/  F2FP.F16.E4M3.UNPACK_B R91, R150.reuse ;  /* 0x00000096ff5b723e */ /* 0x080fe200020006ff */
[----:B------:R-:W-:Y:S01]  /*5b50*/  HADD2.F32 R88, -RZ, R87.H1_H1 ;  /* 0x30000057ff587230 */ /* 0x000fe20000004100 */
[----:B------:R-:W-:Y:S01]  /*5b60*/  F2FP.F16.E4M3.UNPACK_B R93, R150.H1 ;  /* 0x00000096ff5d723e */ /* 0x000fe200030006ff */
[----:B------:R-:W-:Y:S01]  /*5b70*/  HADD2.F32 R86, -RZ, R85.H1_H1 ;  /* 0x30000055ff567230 */ /* 0x000fe20000004100 */
[-C--:B------:R-:W-:Y:S01]  /*5b80*/  F2FP.F16.E4M3.UNPACK_B R95, R151.reuse ;  /* 0x00000097ff5f723e */ /* 0x080fe200020006ff */
[----:B------:R-:W2:Y:S01]  /*5b90*/  LDTM.x64 R4, tmem[UR4] ;  /* 0x00000004000479ee */ /* 0x000ea20008340000 */
[----:B------:R-:W-:Y:S01]  /*5ba0*/  F2FP.F16.E4M3.UNPACK_B R97, R151.H1 ;  /* 0x00000097ff61723e */ /* 0x000fe200030006ff */
[----:B------:R-:W-:Y:S01]  /*5bb0*/  HADD2.F32 R85, -RZ, R87.H0_H0 ;  /* 0x20000057ff557230 */ /* 0x000fe20000004100 */
[-C--:B------:R-:W-:Y:S01]  /*5bc0*/  F2FP.F16.E4M3.UNPACK_B R99, R152.reuse ;  /* 0x00000098ff63723e */ /* 0x080fe200020006ff */
[----:B------:R-:W-:Y:S01]  /*5bd0*/  HADD2.F32 R87, -RZ, R89.H0_H0 ;  /* 0x20000059ff577230 */ /* 0x000fe20000004100 */
[----:B------:R-:W-:Y:S01]  /*5be0*/  F2FP.F16.E4M3.UNPACK_B R101, R152.H1 ;  /* 0x00000098ff65723e */ /* 0x000fe200030006ff */
[----:B------:R-:W-:Y:S01]  /*5bf0*/  HADD2.F32 R92, -RZ, R91.H1_H1 ;  /* 0x3000005bff5c7230 */ /* 0x000fe20000004100 */
[----:B------:R-:W-:Y:S01]  /*5c00*/  SHF.L.U32 R199, R176, 0x4, RZ ;  /* 0x00000004b0c77819 */ /* 0x000fe200000006ff */
[----:B------:R-:W-:Y:S01]  /*5c10*/  HADD2.F32 R96, -RZ, R95.H1_H1 ;  /* 0x3000005fff607230 */ /* 0x000fe20000004100 */
[----:B------:R-:W-:Y:S01]  /*5c20*/  SHF.L.U32 R207, R175, 0x4, RZ ;  /* 0x00000004afcf7819 */ /* 0x000fe200000006ff */
[----:B------:R-:W-:Y:S01]  /*5c30*/  HADD2.F32 R100, -RZ, R99.H1_H1 ;  /* 0x30000063ff647230 */ /* 0x000fe20000004100 */
[----:B------:R-:W-:Y:S01]  /*5c40*/  IADD3 R192, PT, PT, R186, R199, RZ ;  /* 0x000000c7bac07210 */ /* 0x000fe20007ffe0ff */
[----:B------:R-:W-:Y:S01]  /*5c50*/  HADD2.F32 R90, -RZ, R89.H1_H1 ;  /* 0x30000059ff5a7230 */ /* 0x000fe20000004100 */
[----:B------:R-:W-:Y:S01]  /*5c60*/  SHF.L.U32 R205, R184, 0x4, RZ ;  /* 0x00000004b8cd7819 */ /* 0x000fe200000006ff */
[----:B------:R-:W-:Y:S01]  /*5c70*/  HADD2.F32 R89, -RZ, R91.H0_H0 ;  /* 0x2000005bff597230 */ /* 0x000fe20000004100 */
[-C--:B------:R-:W-:Y:S01]  /*5c80*/  F2FP.F16.E4M3.UNPACK_B R103, R153.reuse ;  /* 0x00000099ff67723e */ /* 0x080fe200020006ff */
[--C-:B------:R-:W-:Y:S01]  /*5c90*/  HADD2.F32 R91, -RZ, R93.reuse.H0_H0 ;  /* 0x2000005dff5b7230 */ /* 0x100fe20000004100 */
[----:B------:R-:W-:Y:S01]  /*5ca0*/  IADD3 R194, PT, PT, R205, R192, RZ ;  /* 0x000000c0cdc27210 */ /* 0x000fe20007ffe0ff */
[----:B------:R-:W-:Y:S01]  /*5cb0*/  HADD2.F32 R94, -RZ, R93.H1_H1 ;  /* 0x3000005dff5e7230 */ /* 0x000fe20000004100 */
[----:B------:R-:W-:Y:S01]  /*5cc0*/  F2FP.F16.E4M3.UNPACK_B R105, R153.H1 ;  /* 0x00000099ff69723e */ /* 0x000fe200030006ff */
[----:B------:R-:W-:Y:S01]  /*5cd0*/  HADD2.F32 R93, -RZ, R95.H0_H0 ;  /* 0x2000005fff5d7230 */ /* 0x000fe20000004100 */
[-C--:B------:R-:W-:Y:S01]  /*5ce0*/  F2FP.F16.E4M3.UNPACK_B R107, R154.reuse ;  /* 0x0000009aff6b723e */ /* 0x080fe200020006ff */
[----:B------:R-:W-:Y:S01]  /*5cf0*/  HADD2.F32 R104, -RZ, R103.H1_H1 ;  /* 0x30000067ff687230 */ /* 0x000fe20000004100 */
[----:B------:R-:W-:Y:S01]  /*5d00*/  F2FP.F16.E4M3.UNPACK_B R109, R154.H1 ;  /* 0x0000009aff6d723e */ /* 0x000fe200030006ff */
[C---:B--2---:R-:W-:Y:S01]  /*5d10*/  FMUL R0, R78.reuse, R4 ;  /* 0x000000044e007220 */ /* 0x044fe20000400000 */
[C---:B-1----:R-:W-:Y:S01]  /*5d20*/  FMUL R2, R78.reuse, R5 ;  /* 0x000000054e027220 */ /* 0x042fe20000400000 */
[C---:B------:R-:W-:Y:S01]  /*5d30*/  FMUL R4, R78.reuse, R8 ;  /* 0x000000084e047220 */ /* 0x040fe20000400000 */
[C---:B------:R-:W-:Y:S01]  /*5d40*/  FMUL R5, R78.reuse, R9 ;  /* 0x000000094e057220 */ /* 0x040fe20000400000 */
[C---:B------:R-:W-:Y:S01]  /*5d50*/  FFMA R0, R81.reuse, R82, R0 ;  /* 0x0000005251007223 */ /* 0x040fe20000000000 */
[C---:B------:R-:W-:Y:S01]  /*5d60*/  FFMA R2, R81.reuse, R83, R2 ;  /* 0x0000005351027223 */ /* 0x040fe20000000002 */
[C---:B------:R-:W-:Y:S01]  /*5d70*/  FMUL R8, R78.reuse, R12 ;  /* 0x0000000c4e087220 */ /* 0x040fe20000400000 */
[C---:B------:R-:W-:Y:S01]  /*5d80*/  FMUL R9, R78.reuse, R13 ;  /* 0x0000000d4e097220 */ /* 0x040fe20000400000 */
[C---:B------:R-:W-:Y:S01]  /*5d90*/  FMUL R12, R78.reuse, R16 ;  /* 0x000000104e0c7220 */ /* 0x040fe20000400000 */
[C---:B------:R-:W-:Y:S01]  /*5da0*/  FMUL R13, R78.reuse, R17 ;  /* 0x000000114e0d7220 */ /* 0x040fe20000400000 */
[C---:B------:R-:W-:Y:S01]  /*5db0*/  FMUL R16, R78.reuse, R20 ;  /* 0x000000144e107220 */ /* 0x040fe20000400000 */
[C---:B------:R-:W-:Y:S01]  /*5dc0*/  FMUL R17, R78.reuse, R21 ;  /* 0x000000154e117220 */ /* 0x040fe20000400000 */
[C---:B------:R-:W-:Y:S01]  /*5dd0*/  FMUL R20, R78.reuse, R24 ;  /* 0x000000184e147220 */ /* 0x040fe20000400000 */
[C---:B------:R-:W-:Y:S01]  /*5de0*/  FMUL R21, R78.reuse, R25 ;  /* 0x000000194e157220 */ /* 0x040fe20000400000 */
[----:B------:R-:W-:Y:S02]  /*5df0*/  HADD2.F32 R108, -RZ, R107.H1_H1 ;  /* 0x3000006bff6c7230 */ /* 0x000fe40000004100 */
[C---:B------:R-:W-:Y:S01]  /*5e00*/  FMUL R24, R78.reuse, R28 ;  /* 0x0000001c4e187220 */ /* 0x040fe20000400000 */
[C---:B------:R-:W-:Y:S01]  /*5e10*/  FMUL R25, R78.reuse, R29 ;  /* 0x0000001d4e197220 */ /* 0x040fe20000400000 */
[C---:B------:R-:W-:Y:S01]  /*5e20*/  FMUL R28, R78.reuse, R32 ;  /* 0x000000204e1c7220 */ /* 0x040fe20000400000 */
[C---:B------:R-:W-:Y:S01]  /*5e30*/  FMUL R29, R78.reuse, R33 ;  /* 0x000000214e1d7220 */ /* 0x040fe20000400000 */
[C---:B------:R-:W-:Y:S01]  /*5e40*/  FMUL R32, R78.reuse, R36 ;  /* 0x000000244e207220 */ /* 0x040fe20000400000 */
[----:B------:R-:W-:Y:S01]  /*5e50*/  F2FP.F16.E4M3.UNPACK_B R111, R155 ;  /* 0x0000009bff6f723e */ /* 0x000fe200020006ff */
[C---:B------:R-:W-:Y:S01]  /*5e60*/  FMUL R33, R78.reuse, R37 ;  /* 0x000000254e217220 */ /* 0x040fe20000400000 */
[C---:B------:R-:W-:Y:S01]  /*5e70*/  FMUL R36, R78.reuse, R40 ;  /* 0x000000284e247220 */ /* 0x040fe20000400000 */
[----:B------:R-:W-:Y:S01]  /*5e80*/  F2FP.F16.E4M3.UNPACK_B R113, R155.H1 ;  /* 0x0000009bff71723e */ /* 0x000fe200030006ff */
[C---:B------:R-:W-:Y:S01]  /*5e90*/  FMUL R37, R78.reuse, R41 ;  /* 0x000000294e257220 */ /* 0x040fe20000400000 */
[----:B------:R-:W-:Y:S02]  /*5ea0*/  HADD2.F32 R112, -RZ, R111.H1_H1 ;  /* 0x3000006fff707230 */ /* 0x000fe40000004100 */
        /* <DEDUP_REMOVED lines=26> */
[C---:B------:R-:W-:Y:S01]  /*6050*/  FFMA R3, R81.reuse, R84, R3 ;  /* 0x0000005451037223 */ /* 0x040fe20000000003 */
[C---:B------:R-:W-:Y:S01]  /*6060*/  FFMA R7, R81.reuse, R86, R7 ;  /* 0x0000005651077223 */ /* 0x040fe20000000007 */
[----:B------:R-:W-:Y:S01]  /*6070*/  F2FP.F16.E4M3.UNPACK_B R131, R160 ;  /* 0x000000a0ff83723e */ /* 0x000fe200020006ff */
[C---:B------:R-:W-:Y:S01]  /*6080*/  FFMA R4, R81.reuse, R85, R4 ;  /* 0x0000005551047223 */ /* 0x040fe20000000004 */
[C---:B------:R-:W-:Y:S01]  /*6090*/  FFMA R5, R81.reuse, R88, R5 ;  /* 0x0000005851057223 */ /* 0x040fe20000000005 */
[----:B------:R-:W-:Y:S01]  /*60a0*/  F2FP.F16.E4M3.UNPACK_B R133, R160.H1 ;  /* 0x000000a0ff85723e */ /* 0x000fe200030006ff */
[----:B------:R-:W-:Y:S01]  /*60b0*/  FFMA R6, R81, R87, R6 ;  /* 0x0000005751067223 */ /* 0x000fe20000000006 */
[----:B------:R-:W-:Y:S01]  /*60c0*/  F2FP.SATFINITE.E4M3.F32.PACK_AB_MERGE_C R195, R7, R3, RZ ;  /* 0x0000000307c3723e */ /* 0x000fe200048070ff */
[----:B------:R-:W-:Y:S02]  /*60d0*/  HADD2.F32 R128, -RZ, R127.H1_H1 ;  /* 0x3000007fff807230 */ /* 0x000fe40000004100 */
[----:B------:R-:W-:Y:S01]  /*60e0*/  FMUL R11, R78, R11 ;  /* 0x0000000b4e0b7220 */ /* 0x000fe20000400000 */
[----:B------:R-:W-:Y:S01]  /*60f0*/  HADD2.F32 R132, -RZ, R131.H1_H1 ;  /* 0x30000083ff847230 */ /* 0x000fe20000004100 */
[----:B------:R-:W-:Y:S01]  /*6100*/  F2FP.SATFINITE.E4M3.F32.PACK_AB_MERGE_C R200, R2, R0, R195 ;  /* 0x0000000002c8723e */ /* 0x000fe200048070c3 */
[----:B------:R-:W-:Y:S01]  /*6110*/  FMUL R10, R78, R14 ;  /* 0x0000000e4e0a7220 */ /* 0x000fe20000400000 */
[----:B------:R-:W-:Y:S01]  /*6120*/  IADD3 R195, PT, PT, R186, R207, RZ ;  /* 0x000000cfbac37210 */ /* 0x000fe20007ffe0ff */
[C---:B------:R-:W-:Y:S01]  /*6130*/  FFMA R11, R81.reuse, R90, R11 ;  /* 0x0000005a510b7223 */ /* 0x040fe2000000000b */
[C---:B------:R-:W-:Y:S01]  /*6140*/  FFMA R8, R81.reuse, R89, R8 ;  /* 0x0000005951087223 */ /* 0x040fe20000000008 */
[C---:B------:R-:W-:Y:S01]  /*6150*/  FFMA R9, R81.reuse, R92, R9 ;  /* 0x0000005c51097223 */ /* 0x040fe20000000009 */
[--C-:B------:R-:W-:Y:S02]  /*6160*/  HADD2.F32 R95, -RZ, R97.reuse.H0_H0 ;  /* 0x20000061ff5f7230 */ /* 0x100fe40000004100 */
[----:B------:R-:W-:Y:S01]  /*6170*/  FFMA R10, R81, R91, R10 ;  /* 0x0000005b510a7223 */ /* 0x000fe2000000000a */
[----:B------:R-:W-:Y:S01]  /*6180*/  F2FP.SATFINITE.E4M3.F32.PACK_AB_MERGE_C R201, R11, R6, RZ ;  /* 0x000000060bc9723e */ /* 0x000fe200048070ff */
[C---:B------:R-:W-:Y:S01]  /*6190*/  FMUL R15, R78.reuse, R15 ;  /* 0x0000000f4e0f7220 */ /* 0x040fe20000400000 */
[----:B------:R-:W-:Y:S02]  /*61a0*/  HADD2.F32 R98, -RZ, R97.H1_H1 ;  /* 0x30000061ff627230 */ /* 0x000fe40000004100 */
[C---:B------:R-:W-:Y:S01]  /*61b0*/  FMUL R14, R78.reuse, R18 ;  /* 0x000000124e0e7220 */ /* 0x040fe20000400000 */
[----:B------:R-:W-:Y:S01]  /*61c0*/  F2FP.SATFINITE.E4M3.F32.PACK_AB_MERGE_C R201, R5, R4, R201 ;  /* 0x0000000405c9723e */ /* 0x000fe200048070c9 */
[----:B------:R-:W-:Y:S02]  /*61d0*/  HADD2.F32 R97, -RZ, R99.H0_H0 ;  /* 0x20000063ff617230 */ /* 0x000fe40000004100 */
[C---:B------:R-:W-:Y:S01]  /*61e0*/  FFMA R15, R81.reuse, R94, R15 ;  /* 0x0000005e510f7223 */ /* 0x040fe2000000000f */
[C---:B------:R-:W-:Y:S01]  /*61f0*/  FFMA R12, R81.reuse, R93, R12 ;  /* 0x0000005d510c7223 */ /* 0x040fe2000000000c */
[----:B------:R-:W-:Y:S01]  /*6200*/  FFMA R13, R81, R96, R13 ;  /* 0x00000060510d7223 */ /* 0x000fe2000000000d */
[----:B------:R-:W-:Y:S01]  /*6210*/  F2FP.F16.E4M3.UNPACK_B R135, R161 ;  /* 0x000000a1ff87723e */ /* 0x000fe200020006ff */
[--C-:B------:R-:W-:Y:S01]  /*6220*/  HADD2.F32 R99, -RZ, R101.reuse.H0_H0 ;  /* 0x20000065ff637230 */ /* 0x100fe20000004100 */
[----:B------:R-:W-:Y:S01]  /*6230*/  F2FP.SATFINITE.E4M3.F32.PACK_AB_MERGE_C R202, R15, R10, RZ ;  /* 0x0000000a0fca723e */ /* 0x000fe200048070ff */
[----:B------:R-:W-:Y:S01]  /*6240*/  FFMA R14, R81, R95, R14 ;  /* 0x0000005f510e7223 */ /* 0x000fe2000000000e */
[C---:B------:R-:W-:Y:S01]  /*6250*/  FMUL R19, R78.reuse, R19 ;  /* 0x000000134e137220 */ /* 0x040fe20000400000 */
[----:B------:R-:W-:Y:S01]  /*6260*/  HADD2.F32 R102, -RZ, R101.H1_H1 ;  /* 0x30000065ff667230 */ /* 0x000fe20000004100 */
[----:B------:R-:W-:Y:S01]  /*6270*/  F2FP.SATFINITE.E4M3.F32.PACK_AB_MERGE_C R202, R9, R8, R202 ;  /* 0x0000000809ca723e */ /* 0x000fe200048070ca */
[----:B------:R-:W-:Y:S02]  /*6280*/  HADD2.F32 R101, -RZ, R103.H0_H0 ;  /* 0x20000067ff657230 */ /* 0x000fe40000004100 */
[C---:B------:R-:W-:Y:S01]  /*6290*/  FFMA R19, R81.reuse, R98, R19 ;  /* 0x0000006251137223 */ /* 0x040fe20000000013 */
[C---:B------:R-:W-:Y:S01]  /*62a0*/  FFMA R16, R81.reuse, R97, R16 ;  /* 0x0000006151107223 */ /* 0x040fe20000000010 */
[----:B------:R-:W-:Y:S01]  /*62b0*/  FFMA R17, R81, R100, R17 ;  /* 0x0000006451117223 */ /* 0x000fe20000000011 */
[----:B------:R-:W-:Y:S02]  /*62c0*/  HADD2.F32 R136, -RZ, R135.H1_H1 ;  /* 0x30000087ff887230 */ /* 0x000fe40000004100 */
[C---:B------:R-:W-:Y:S01]  /*62d0*/  FMUL R18, R78.reuse, R22 ;  /* 0x000000164e127220 */ /* 0x040fe20000400000 */
[----:B------:R-:W-:Y:S01]  /*62e0*/  F2FP.F16.E4M3.UNPACK_B R137, R161.H1 ;  /* 0x000000a1ff89723e */ /* 0x000fe200030006ff */
[C---:B------:R-:W-:Y:S01]  /*62f0*/  FMUL R23, R78.reuse, R23 ;  /* 0x000000174e177220 */ /* 0x040fe20000400000 */
[--C-:B------:R-:W-:Y:S01]  /*6300*/  HADD2.F32 R103, -RZ, R105.reuse.H0_H0 ;  /* 0x20000069ff677230 */ /* 0x100fe20000004100 */
[----:B------:R-:W-:Y:S01]  /*6310*/  F2FP.SATFINITE.E4M3.F32.PACK_AB_MERGE_C R203, R19, R14, RZ ;  /* 0x0000000e13cb723e */ /* 0x000fe200048070ff */
[C---:B------:R-:W-:Y:S01]  /*6320*/  FFMA R18, R81.reuse, R99, R18 ;  /* 0x0000006351127223 */ /* 0x040fe20000000012 */
[C---:B------:R-:W-:Y:S01]  /*6330*/  FFMA R23, R81.reuse, R102, R23 ;  /* 0x0000006651177223 */ /* 0x040fe20000000017 */
[----:B------:R-:W-:Y:S01]  /*6340*/  FFMA R20, R81, R101, R20 ;  /* 0x0000006551147223 */ /* 0x000fe20000000014 */
[----:B------:R-:W-:Y:S01]  /*6350*/  F2FP.F16.E4M3.UNPACK_B R139, R162 ;  /* 0x000000a2ff8b723e */ /* 0x000fe200020006ff */
[----:B------:R-:W-:Y:S01]  /*6360*/  HADD2.F32 R106, -RZ, R105.H1_H1 ;  /* 0x30000069ff6a7230 */ /* 0x000fe20000004100 */
[----:B------:R-:W-:Y:S01]  /*6370*/  F2FP.SATFINITE.E4M3.F32.PACK_AB_MERGE_C R203, R13, R12, R203 ;  /* 0x0000000c0dcb723e */ /* 0x000fe200048070cb */
[----:B------:R-:W-:Y:S01]  /*6380*/  FFMA R21, R81, R104, R21 ;  /* 0x0000006851157223 */ /* 0x000fe20000000015 */
[----:B------:R-:W-:Y:S01]  /*6390*/  F2FP.SATFINITE.E4M3.F32.PACK_AB_MERGE_C R208, R23, R18, RZ ;  /* 0x0000001217d0723e */ /* 0x000fe200048070ff */
[----:B------:R-:W-:Y:S02]  /*63a0*/  HADD2.F32 R105, -RZ, R107.H0_H0 ;  /* 0x2000006bff697230 */ /* 0x000fe40000004100 */
[C---:B------:R-:W-:Y:S01]  /*63b0*/  FMUL R22, R78.reuse, R26 ;  /* 0x0000001a4e167220 */ /* 0x040fe20000400000 */
[----:B------:R1:W-:Y:S01]  /*63c0*/  STS.128 [R172+UR49+0x8200], R200 ;  /* 0x008200c8ac007988 */ /* 0x0003e20008000c31 */
[----:B------:R-:W-:Y:S01]  /*63d0*/  F2FP.SATFINITE.E4M3.F32.PACK_AB_MERGE_C R208, R17, R16, R208 ;  /* 0x0000001011d0723e */ /* 0x000fe200048070d0 */
[----:B------:R-:W-:Y:S02]  /*63e0*/  HADD2.F32 R140, -RZ, R139.H1_H1 ;  /* 0x3000008bff8c7230 */ /* 0x000fe40000004100 */
[C---:B------:R-:W-:Y:S01]  /*63f0*/  FFMA R22, R81.reuse, R103, R22 ;  /* 0x0000006751167223 */ /* 0x040fe20000000016 */
[C---:B------:R-:W-:Y:S01]  /*6400*/  FMUL R27, R78.reuse, R27 ;  /* 0x0000001b4e1b7220 */ /* 0x040fe20000400000 */
[--C-:B------:R-:W-:Y:S02]  /*6410*/  HADD2.F32 R107, -RZ, R109.reuse.H0_H0 ;  /* 0x2000006dff6b7230 */ /* 0x100fe40000004100 */
[C---:B------:R-:W-:Y:S01]  /*6420*/  FMUL R26, R78.reuse, R30 ;  /* 0x0000001e4e1a7220 */ /* 0x040fe20000400000 */
[----:B------:R-:W-:Y:S02]  /*6430*/  HADD2.F32 R110, -RZ, R109.H1_H1 ;  /* 0x3000006dff6e7230 */ /* 0x000fe40000004100 */
[C---:B------:R-:W-:Y:S01]  /*6440*/  FFMA R27, R81.reuse, R106, R27 ;  /* 0x0000006a511b7223 */ /* 0x040fe2000000001b */
[C---:B------:R-:W-:Y:S01]  /*6450*/  FFMA R24, R81.reuse, R105, R24 ;  /* 0x0000006951187223 */ /* 0x040fe20000000018 */
[----:B------:R-:W-:Y:S01]  /*6460*/  FFMA R25, R81, R108, R25 ;  /* 0x0000006c51197223 */ /* 0x000fe20000000019 */
[----:B------:R-:W-:Y:S01]  /*6470*/  F2FP.F16.E4M3.UNPACK_B R141, R162.H1 ;  /* 0x000000a2ff8d723e */ /* 0x000fe200030006ff */
[----:B------:R-:W-:Y:S01]  /*6480*/  HADD2.F32 R109, -RZ, R111.H0_H0 ;  /* 0x2000006fff6d7230 */ /* 0x000fe20000004100 */
[----:B------:R-:W-:Y:S01]  /*6490*/  F2FP.SATFINITE.E4M3.F32.PACK_AB_MERGE_C R209, R27, R22, RZ ;  /* 0x000000161bd1723e */ /* 0x000fe200048070ff */
[----:B------:R-:W-:Y:S01]  /*64a0*/  FFMA R26, R81, R107, R26 ;  /* 0x0000006b511a7223 */ /* 0x000fe2000000001a */
[C---:B------:R-:W-:Y:S01]  /*64b0*/  FMUL R31, R78.reuse, R31 ;  /* 0x0000001f4e1f7220 */ /* 0x040fe20000400000 */
[--C-:B------:R-:W-:Y:S01]  /*64c0*/  HADD2.F32 R111, -RZ, R113.reuse.H0_H0 ;  /* 0x20000071ff6f7230 */ /* 0x100fe20000004100 */
[----:B------:R-:W-:Y:S01]  /*64d0*/  F2FP.SATFINITE.E4M3.F32.PACK_AB_MERGE_C R209, R21, R20, R209 ;  /* 0x0000001415d1723e */ /* 0x000fe200048070d1 */
[----:B------:R-:W-:Y:S02]  /*64e0*/  HADD2.F32 R114, -RZ, R113.H1_H1 ;  /* 0x30000071ff727230 */ /* 0x000fe40000004100 */
[C---:B------:R-:W-:Y:S01]  /*64f0*/  FFMA R31, R81.reuse, R110, R31 ;  /* 0x0000006e511f7223 */ /* 0x040fe2000000001f */
[C---:B------:R-:W-:Y:S01]  /*6500*/  FFMA R28, R81.reuse, R109, R28 ;  /* 0x0000006d511c7223 */ /* 0x040fe2000000001c */
[----:B------:R-:W-:Y:S01]  /*6510*/  FFMA R29, R81, R112, R29 ;  /* 0x00000070511d7223 */ /* 0x000fe2000000001d */
[----:B------:R-:W-:Y:S02]  /*6520*/  HADD2.F32 R113, -RZ, R115.H0_H0 ;  /* 0x20000073ff717230 */ /* 0x000fe40000004100 */
[C---:B------:R-:W-:Y:S01]  /*6530*/  FMUL R30, R78.reuse, R34 ;  /* 0x000000224e1e7220 */ /* 0x040fe20000400000 */
[----:B------:R-:W-:Y:S01]  /*6540*/  F2FP.F16.E4M3.UNPACK_B R143, R163 ;  /* 0x000000a3ff8f723e */ /* 0x000fe200020006ff */
[C---:B------:R-:W-:Y:S01]  /*6550*/  FMUL R35, R78.reuse, R35 ;  /* 0x000000234e237220 */ /* 0x040fe20000400000 */
[----:B------:R-:W-:Y:S01]  /*6560*/  HADD2.F32 R115, -RZ, R117.H0_H0 ;  /* 0x20000075ff737230 */ /* 0x000fe20000004100 */
[----:B------:R-:W-:Y:S01]  /*6570*/  F2FP.SATFINITE.E4M3.F32.PACK_AB_MERGE_C R210, R31, R26, RZ ;  /* 0x0000001a1fd2723e */ /* 0x000fe200048070ff */
[C---:B------:R-:W-:Y:S01]  /*6580*/  FFMA R30, R81.reuse, R111, R30 ;  /* 0x0000006f511e7223 */ /* 0x040fe2000000001e */
[C---:B------:R-:W-:Y:S01]  /*6590*/  FFMA R35, R81.reuse, R114, R35 ;  /* 0x0000007251237223 */ /* 0x040fe20000000023 */
[C---:B------:R-:W-:Y:S01]  /*65a0*/  FFMA R32, R81.reuse, R113, R32 ;  /* 0x0000007151207223 */ /* 0x040fe20000000020 */
[----:B------:R-:W-:Y:S01]  /*65b0*/  F2FP.F16.E4M3.UNPACK_B R145, R163.H1 ;  /* 0x000000a3ff91723e */ /* 0x000fe200030006ff */
[----:B------:R-:W-:Y:S01]  /*65c0*/  FFMA R33, R81, R116, R33 ;  /* 0x0000007451217223 */ /* 0x000fe20000000021 */
[----:B------:R-:W-:Y:S01]  /*65d0*/  F2FP.SATFINITE.E4M3.F32.PACK_AB_MERGE_C R210, R25, R24, R210 ;  /* 0x0000001819d2723e */ /* 0x000fe200048070d2 */
[----:B------:R-:W-:Y:S01]  /*65e0*/  HADD2.F32 R144, -RZ, R143.H1_H1 ;  /* 0x3000008fff907230 */ /* 0x000fe20000004100 */
[----:B------:R-:W-:Y:S01]  /*65f0*/  F2FP.SATFINITE.E4M3.F32.PACK_AB_MERGE_C R211, R35, R30, RZ ;  /* 0x0000001e23d3723e */ /* 0x000fe200048070ff */
[----:B------:R-:W-:Y:S02]  /*6600*/  HADD2.F32 R118, -RZ, R117.H1_H1 ;  /* 0x30000075ff767230 */ /* 0x000fe40000004100 */
[C---:B------:R-:W-:Y:S01]  /*6610*/  FMUL R34, R78.reuse, R38 ;  /* 0x000000264e227220 */ /* 0x040fe20000400000 */
[----:B------:R-:W-:Y:S01]  /*6620*/  HADD2.F32 R117, -RZ, R119.H0_H0 ;  /* 0x20000077ff757230 */ /* 0x000fe20000004100 */
[----:B------:R-:W-:Y:S01]  /*6630*/  F2FP.SATFINITE.E4M3.F32.PACK_AB_MERGE_C R211, R29, R28, R211 ;  /* 0x0000001c1dd3723e */ /* 0x000fe200048070d3 */
[C---:B------:R-:W-:Y:S01]  /*6640*/  FMUL R39, R78.reuse, R39 ;  /* 0x000000274e277220 */ /* 0x040fe20000400000 */
[--C-:B------:R-:W-:Y:S02]  /*6650*/  HADD2.F32 R119, -RZ, R121.reuse.H0_H0 ;  /* 0x20000079ff777230 */ /* 0x100fe40000004100 */
[C---:B------:R-:W-:Y:S01]  /*6660*/  FFMA R34, R81.reuse, R115, R34 ;  /* 0x0000007351227223 */ /* 0x040fe20000000022 */
[----:B------:R-:W-:Y:S01]  /*6670*/  HADD2.F32 R122, -RZ, R121.H1_H1 ;  /* 0x30000079ff7a7230 */ /* 0x000fe20000004100 */
[----:B------:R1:W-:Y:S01]  /*6680*/  STS.128 [R192+0x8010], R208 ;  /* 0x008010d0c0007388 */ /* 0x0003e20000000c00 */
[----:B------:R-:W-:Y:S02]  /*6690*/  HADD2.F32 R121, -RZ, R123.H0_H0 ;  /* 0x2000007bff797230 */ /* 0x000fe40000004100 */
[C---:B------:R-:W-:Y:S01]  /*66a0*/  FFMA R39, R81.reuse, R118, R39 ;  /* 0x0000007651277223 */ /* 0x040fe20000000027 */
[C---:B------:R-:W-:Y:S01]  /*66b0*/  FFMA R36, R81.reuse, R117, R36 ;  /* 0x0000007551247223 */ /* 0x040fe20000000024 */
[----:B------:R-:W-:Y:S01]  /*66c0*/  FFMA R37, R81, R120, R37 ;  /* 0x0000007851257223 */ /* 0x000fe20000000025 */
[C---:B------:R-:W-:Y:S01]  /*66d0*/  FMUL R38, R78.reuse, R42 ;  /* 0x0000002a4e267220 */ /* 0x040fe20000400000 */
[----:B------:R-:W-:Y:S01]  /*66e0*/  ISETP.NE.AND P0, PT, R189, RZ, PT ;  /* 0x000000ffbd00720c */ /* 0x000fe20003f05270 */
[C---:B------:R-:W-:Y:S01]  /*66f0*/  FMUL R43, R78.reuse, R43 ;  /* 0x0000002b4e2b7220 */ /* 0x040fe20000400000 */
[--C-:B------:R-:W-:Y:S01]  /*6700*/  HADD2.F32 R123, -RZ, R125.reuse.H0_H0 ;  /* 0x2000007dff7b7230 */ /* 0x100fe20000004100 */
[----:B------:R-:W-:Y:S01]  /*6710*/  F2FP.SATFINITE.E4M3.F32.PACK_AB_MERGE_C R212, R39, R34, RZ ;  /* 0x0000002227d4723e */ /* 0x000fe200048070ff */
[C---:B------:R-:W-:Y:S01]  /*6720*/  FFMA R38, R81.reuse, R119, R38 ;  /* 0x0000007751267223 */ /* 0x040fe20000000026 */
[C---:B------:R-:W-:Y:S01]  /*6730*/  FFMA R43, R81.reuse, R122, R43 ;  /* 0x0000007a512b7223 */ /* 0x040fe2000000002b */
[----:B------:R-:W-:Y:S01]  /*6740*/  FFMA R40, R81, R121, R40 ;  /* 0x0000007951287223 */ /* 0x000fe20000000028 */
[----:B------:R-:W-:Y:S01]  /*6750*/  F2FP.SATFINITE.E4M3.F32.PACK_AB_MERGE_C R212, R33, R32, R212 ;  /* 0x0000002021d4723e */ /* 0x000fe200048070d4 */
[----:B------:R-:W-:Y:S01]  /*6760*/  FFMA R41, R81, R124, R41 ;  /* 0x0000007c51297223 */ /* 0x000fe20000000029 */
[----:B------:R-:W-:Y:S01]  /*6770*/  HADD2.F32 R126, -RZ, R125.H1_H1 ;  /* 0x3000007dff7e7230 */ /* 0x000fe20000004100 */
[----:B------:R-:W-:Y:S01]  /*6780*/  F2FP.SATFINITE.E4M3.F32.PACK_AB_MERGE_C R213, R43, R38, RZ ;  /* 0x000000262bd5723e */ /* 0x000fe200048070ff */
[----:B------:R-:W-:Y:S02]  /*6790*/  HADD2.F32 R125, -RZ, R127.H0_H0 ;  /* 0x2000007fff7d7230 */ /* 0x000fe40000004100 */
[C---:B------:R-:W-:Y:S01]  /*67a0*/  FMUL R42, R78.reuse, R46 ;  /* 0x0000002e4e2a7220 */ /* 0x040fe20000400000 */
[----:B------:R-:W-:Y:S01]  /*67b0*/  FMUL R47, R78, R47 ;  /* 0x0000002f4e2f7220 */ /* 0x000fe20000400000 */
[--C-:B------:R-:W-:Y:S01]  /*67c0*/  HADD2.F32 R127, -RZ, R129.reuse.H0_H0 ;  /* 0x20000081ff7f7230 */ /* 0x100fe20000004100 */
[----:B------:R-:W-:Y:S01]  /*67d0*/  F2FP.SATFINITE.E4M3.F32.PACK_AB_MERGE_C R213, R37, R36, R213 ;  /* 0x0000002425d5723e */ /* 0x000fe200048070d5 */
[C---:B------:R-:W-:Y:S01]  /*67e0*/  FFMA R42, R81.reuse, R123, R42 ;  /* 0x0000007b512a7223 */ /* 0x040fe2000000002a */
[C---:B------:R-:W-:Y:S01]  /*67f0*/  FFMA R47, R81.reuse, R126, R47 ;  /* 0x0000007e512f7223 */ /* 0x040fe2000000002f */
[C---:B------:R-:W-:Y:S01]  /*6800*/  FFMA R44, R81.reuse, R125, R44 ;  /* 0x0000007d512c7223 */ /* 0x040fe2000000002c */
[----:B------:R-:W-:Y:S01]  /*6810*/  ISETP.NE.AND P6, PT, R198, RZ, PT ;  /* 0x000000ffc600720c */ /* 0x000fe20003fc5270 */
[----:B------:R-:W-:Y:S01]  /*6820*/  FFMA R45, R81, R128, R45 ;  /* 0x00000080512d7223 */ /* 0x000fe2000000002d */
[----:B------:R-:W-:Y:S01]  /*6830*/  HADD2.F32 R130, -RZ, R129.H1_H1 ;  /* 0x30000081ff827230 */ /* 0x000fe20000004100 */
[----:B------:R-:W-:Y:S01]  /*6840*/  F2FP.SATFINITE.E4M3.F32.PACK_AB_MERGE_C R214, R47, R42, RZ ;  /* 0x0000002a2fd6723e */ /* 0x000fe200048070ff */
[----:B------:R-:W-:Y:S02]  /*6850*/  HADD2.F32 R129, -RZ, R131.H0_H0 ;  /* 0x20000083ff817230 */ /* 0x000fe40000004100 */
[C---:B------:R-:W-:Y:S01]  /*6860*/  FMUL R46, R78.reuse, R50 ;  /* 0x000000324e2e7220 */ /* 0x040fe20000400000 */
[C---:B------:R-:W-:Y:S01]  /*6870*/  FMUL R51, R78.reuse, R51 ;  /* 0x000000334e337220 */ /* 0x040fe20000400000 */
[--C-:B------:R-:W-:Y:S02]  /*6880*/  HADD2.F32 R131, -RZ, R133.reuse.H0_H0 ;  /* 0x20000085ff837230 */ /* 0x100fe40000004100 */
[C---:B------:R-:W-:Y:S01]  /*6890*/  FMUL R50, R78.reuse, R54 ;  /* 0x000000364e327220 */ /* 0x040fe20000400000 */
[C---:B------:R-:W-:Y:S01]  /*68a0*/  FFMA R46, R81.reuse, R127, R46 ;  /* 0x0000007f512e7223 */ /* 0x040fe2000000002e */
[----:B------:R-:W-:Y:S02]  /*68b0*/  HADD2.F32 R134, -RZ, R133.H1_H1 ;  /* 0x30000085ff867230 */ /* 0x000fe40000004100 */
[C---:B------:R-:W-:Y:S01]  /*68c0*/  FFMA R51, R81.reuse, R130, R51 ;  /* 0x0000008251337223 */ /* 0x040fe20000000033 */
[----:B------:R-:W-:Y:S02]  /*68d0*/  HADD2.F32 R133, -RZ, R135.H0_H0 ;  /* 0x20000087ff857230 */ /* 0x000fe40000004100 */
[C---:B------:R-:W-:Y:S01]  /*68e0*/  FMUL R55, R78.reuse, R55 ;  /* 0x000000374e377220 */ /* 0x040fe20000400000 */
[C---:B------:R-:W-:Y:S01]  /*68f0*/  FFMA R48, R81.reuse, R129, R48 ;  /* 0x0000008151307223 */ /* 0x040fe20000000030 */
[C---:B------:R-:W-:Y:S01]  /*6900*/  FFMA R49, R81.reuse, R132, R49 ;  /* 0x0000008451317223 */ /* 0x040fe20000000031 */
[--C-:B------:R-:W-:Y:S02]  /*6910*/  HADD2.F32 R135, -RZ, R137.reuse.H0_H0 ;  /* 0x20000089ff877230 */ /* 0x100fe40000004100 */
[C---:B------:R-:W-:Y:S01]  /*6920*/  FFMA R50, R81.reuse, R131, R50 ;  /* 0x0000008351327223 */ /* 0x040fe20000000032 */
[----:B------:R-:W-:Y:S02]  /*6930*/  HADD2.F32 R138, -RZ, R137.H1_H1 ;  /* 0x30000089ff8a7230 */ /* 0x000fe40000004100 */
[C---:B------:R-:W-:Y:S01]  /*6940*/  FMUL R54, R78.reuse, R58 ;  /* 0x0000003a4e367220 */ /* 0x040fe20000400000 */
[----:B------:R-:W-:Y:S02]  /*6950*/  HADD2.F32 R137, -RZ, R139.H0_H0 ;  /* 0x2000008bff897230 */ /* 0x000fe40000004100 */
[C---:B------:R-:W-:Y:S01]  /*6960*/  FFMA R55, R81.reuse, R134, R55 ;  /* 0x0000008651377223 */ /* 0x040fe20000000037 */
        /* <DEDUP_REMOVED lines=16> */
[----:B------:R-:W-:Y:S01]  /*6a70*/  FFMA R63, R81, R142, R63 ;  /* 0x0000008e513f7223 */ /* 0x000fe2000000003f */
[----:B------:R-:W-:Y:S01]  /*6a80*/  FMUL R67, R78, R67 ;  /* 0x000000434e437220 */ /* 0x000fe20000400000 */
[----:B------:R-:W-:Y:S01]  /*6a90*/  F2FP.SATFINITE.E4M3.F32.PACK_AB_MERGE_C R215, R51, R46, RZ ;  /* 0x0000002e33d7723e */ /* 0x000fe200048070ff */
[C---:B------:R-:W-:Y:S01]  /*6aa0*/  FFMA R60, R81.reuse, R141, R60 ;  /* 0x0000008d513c7223 */ /* 0x040fe2000000003c */
[C---:B------:R-:W-:Y:S01]  /*6ab0*/  FFMA R61, R81.reuse, R144, R61 ;  /* 0x00000090513d7223 */ /* 0x040fe2000000003d */
[C---:B------:R-:W-:Y:S01]  /*6ac0*/  FFMA R62, R81.reuse, R143, R62 ;  /* 0x0000008f513e7223 */ /* 0x040fe2000000003e */
[----:B------:R-:W-:Y:S01]  /*6ad0*/  FFMA R67, R81, R146, R67 ;  /* 0x0000009251437223 */ /* 0x000fe20000000043 */
[----:B------:R-:W-:Y:S02]  /*6ae0*/  F2FP.SATFINITE.E4M3.F32.PACK_AB_MERGE_C R214, R41, R40, R214 ;  /* 0x0000002829d6723e */ /* 0x000fe400048070d6 */
[----:B------:R-:W-:Y:S02]  /*6af0*/  F2FP.SATFINITE.E4M3.F32.PACK_AB_MERGE_C R215, R45, R44, R215 ;  /* 0x0000002c2dd7723e */ /* 0x000fe400048070d7 */
[----:B------:R-:W-:Y:S02]  /*6b00*/  F2FP.SATFINITE.E4M3.F32.PACK_AB_MERGE_C R216, R55, R50, RZ ;  /* 0x0000003237d8723e */ /* 0x000fe400048070ff */
[----:B------:R-:W-:Y:S01]  /*6b10*/  F2FP.SATFINITE.E4M3.F32.PACK_AB_MERGE_C R217, R59, R54, RZ ;  /* 0x000000363bd9723e */ /* 0x000fe200048070ff */
[----:B------:R1:W-:Y:S01]  /*6b20*/  STS.128 [R195+0x8020], R212 ;  /* 0x008020d4c3007388 */ /* 0x0003e20000000c00 */
[----:B------:R-:W-:Y:S02]  /*6b30*/  F2FP.SATFINITE.E4M3.F32.PACK_AB_MERGE_C R218, R63, R58, RZ ;  /* 0x0000003a3fda723e */ /* 0x000fe400048070ff */
[----:B------:R-:W-:Y:S02]  /*6b40*/  F2FP.SATFINITE.E4M3.F32.PACK_AB_MERGE_C R219, R67, R62, RZ ;  /* 0x0000003e43db723e */ /* 0x000fe400048070ff */
[----:B------:R-:W-:Y:S02]  /*6b50*/  F2FP.SATFINITE.E4M3.F32.PACK_AB_MERGE_C R216, R49, R48, R216 ;  /* 0x0000003031d8723e */ /* 0x000fe400048070d8 */
[----:B------:R-:W-:Y:S02]  /*6b60*/  F2FP.SATFINITE.E4M3.F32.PACK_AB_MERGE_C R217, R53, R52, R217 ;  /* 0x0000003435d9723e */ /* 0x000fe400048070d9 */
[----:B------:R-:W-:Y:S02]  /*6b70*/  F2FP.SATFINITE.E4M3.F32.PACK_AB_MERGE_C R218, R57, R56, R218 ;  /* 0x0000003839da723e */ /* 0x000fe400048070da */
[----:B------:R-:W-:Y:S02]  /*6b80*/  F2FP.SATFINITE.E4M3.F32.PACK_AB_MERGE_C R219, R61, R60, R219 ;  /* 0x0000003c3ddb723e */ /* 0x000fe400048070db */
[----:B------:R-:W-:Y:S02]  /*6b90*/  LEA R204, R181, UR49, 0x3 ;  /* 0x00000031b5cc7c11 */ /* 0x000fe4000f8e18ff */
[----:B------:R-:W-:Y:S01]  /*6ba0*/  @P6 SHF.L.U32 R221, R180, 0x1f, RZ ;  /* 0x0000001fb4dd6819 */ /* 0x000fe200000006ff */
[----:B------:R1:W-:Y:S01]  /*6bb0*/  STS.128 [R194+0x8010], R216 ;  /* 0x008010d8c2007388 */ /* 0x0003e20000000c00 */
[----:B------:R-:W-:Y:S01]  /*6bc0*/  @!PT LDS RZ, [RZ] ;  /* 0x00000000fffff984 */ /* 0x000fe20000000800 */
[----:B------:R-:W-:Y:S01]  /*6bd0*/  @!PT LDS RZ, [RZ] ;  /* 0x00000000fffff984 */ /* 0x000fe20000000800 */
[----:B------:R-:W-:Y:S01]  /*6be0*/  @!PT LDS RZ, [RZ] ;  /* 0x00000000fffff984 */ /* 0x000fe20000000800 */
[----:B------:R-:W-:Y:S01]  /*6bf0*/  @!PT LDS RZ, [RZ] ;  /* 0x00000000fffff984 */ /* 0x000fe20000000800 */
[----:B------:R2:W-:Y:S07]  /*6c00*/  MEMBAR.ALL.CTA ;  /* 0x0000000000007992 */ /* 0x0005ee0000008000 */
[----:B--2---:R-:W2:Y:S02]  /*6c10*/  FENCE.VIEW.ASYNC.S ;  /* 0x00000000000073c6 */ /* 0x004ea40000000000 */
[----:B--2---:R-:W-:Y:S06]  /*6c20*/  BAR.SYNC.DEFER_BLOCKING 0x1, 0x80 ;  /* 0x0042000000007b1d */ /* 0x004fec0000010000 */
[----:B------:R-:W-:Y:S05]  /*6c30*/  @P0 BRA `(.L_x_99) ;  /* 0x0000000000280947 */ /* 0x000fea0003800000 */
[----:B------:R-:W-:Y:S02]  /*6c40*/  UIADD3 UR4, UPT, UPT, UR49, 0x8200, URZ ;  /* 0x0000820031047890 */ /* 0x000fe4000fffe0ff */
[----:B------:R-:W-:Y:S01]  /*6c50*/  UIADD3 UR6, UP0, UPT, UR52, 0x680, URZ ;  /* 0x0000068034067890 */ /* 0x000fe2000ff1e0ff */
[----:B------:R-:W-:Y:S03]  /*6c60*/  UMOV UR43, UR36 ;  /* 0x00000024002b7c82 */ /* 0x000fe60008000000 */
[----:B------:R-:W-:Y:S01]  /*6c70*/  MOV R188, UR4 ;  /* 0x0000000400bc7c02 */ /* 0x000fe20008000f00 */
[----:B------:R-:W-:Y:S03]  /*6c80*/  UIADD3.X UR7, UPT, UPT, URZ, UR53, URZ, UP0, !UPT ;  /* 0x00000035ff077290 */ /* 0x000fe600087fe4ff */
[----:B------:R-:W-:Y:S11]  /*6c90*/  R2UR UR40, R188 ;  /* 0x00000000bc2872ca */ /* 0x000ff600000e0000 */
[----:B------:R-:W-:Y:S02]  /*6ca0*/  @!UPT UIADD3 URZ, UPT, UPT, URZ, URZ, URZ ;  /* 0x000000fffffff290 */ /* 0x000fe4000fffe0ff */
[----:B------:R2:W-:Y:S01]  /*6cb0*/  UTMASTG.3D [UR40], [UR6] ;  /* 0x00000028060073b5 */ /* 0x0005e20008010000 */
[----:B------:R0:W-:Y:S01]  /*6cc0*/  UTMACMDFLUSH ;  /* 0x00000000000079b7 */ /* 0x0001e20000000000 */
[----:B--2---:R-:W-:Y:S04]  /*6cd0*/  DEPBAR.LE SB0, 0x1 ;  /* 0x000080400000791a */ /* 0x004fe80000000000 */
.L_x_99:
[----:B------:R-:W-:Y:S05]  /*6ce0*/  BSYNC.RECONVERGENT B0 ;  /* 0x0000000000007941 */ /* 0x000fea0003800200 */
.L_x_98:
[----:B------:R-:W-:Y:S06]  /*6cf0*/  BAR.SYNC.DEFER_BLOCKING 0x1, 0x80 ;  /* 0x0042000000007b1d */ /* 0x000fec0000010000 */
[----:B------:R-:W2:Y:S01]  /*6d00*/  @P6 SYNCS.PHASECHK.TRANS64.TRYWAIT P0, [R204+URZ+0x50], R221 ;  /* 0x000050ddcc0065a7 */ /* 0x000ea200080011ff */
[----:B------:R-:W-:Y:S01]  /*6d10*/  BSSY B1, `(.L_x_100) ;  /* 0x0000023000017945 */ /* 0x000fe20003800000 */
[----:B--2---:R-:W-:Y:S03]  /*6d20*/  @P6 SEL R196, RZ, 0x1, !P0 ;  /* 0x00000001ffc46807 */ /* 0x004fe60004000000 */
[----:B------:R-:W-:Y:S05]  /*6d30*/  @!P6 BRA `(.L_x_101) ;  /* 0x000000000080e947 */ /* 0x000fea0003800000 */
[----:B------:R-:W-:Y:S01]  /*6d40*/  ISETP.NE.AND P1, PT, R197, RZ, PT ;  /* 0x000000ffc500720c */ /* 0x000fe20003f25270 */
[----:B------:R-:W-:Y:S01]  /*6d50*/  BSSY B0, `(.L_x_102) ;  /* 0x000000a000007945 */ /* 0x000fe20003800000 */
[----:B------:R-:W-:Y:S11]  /*6d60*/  ISETP.NE.AND P0, PT, R196, RZ, PT ;  /* 0x000000ffc400720c */ /* 0x000ff60003f05270 */
[----:B------:R-:W-:Y:S04]  /*6d70*/  @P1 IMAD R0, R181, 0x2000, R186 ;  /* 0x00002000b5001824 */ /* 0x000fe800078e02ba */
[C---:B------:R-:W-:Y:S01]  /*6d80*/  @P1 IMAD.IADD R6, R0.reuse, 0x1, R199 ;  /* 0x0000000100061824 */ /* 0x040fe200078e02c7 */
[----:B------:R-:W-:Y:S03]  /*6d90*/  @P1 IADD3 R4, PT, PT, R0, R207, RZ ;  /* 0x000000cf00041210 */ /* 0x000fe60007ffe0ff */
[----:B------:R-:W-:Y:S01]  /*6da0*/  @P1 IMAD.IADD R2, R205, 0x1, R6 ;  /* 0x00000001cd021824 */ /* 0x000fe200078e0206 */
[----:B------:R-:W-:Y:S06]  /*6db0*/  @P0 BRA `(.L_x_103) ;  /* 0x00000000000c0947 */ /* 0x000fec0003800000 */
[----:B------:R-:W-:Y:S04]  /*6dc0*/  SHF.L.U32 R3, R180, 0x1f, RZ ;  /* 0x0000001fb4037819 */ /* 0x000fe800000006ff */
[----:B------:R-:W2:Y:S02]  /*6dd0*/  SYNCS.PHASECHK.TRANS64.TRYWAIT P0, [R204+URZ+0x50], R3 ;  /* 0x00005003cc0075a7 */ /* 0x000ea400080011ff */
[----:B--2---:R-:W-:Y:S05]  /*6de0*/  @!P0 BRA `(.L_x_104) ;  /* 0x0000004800e48947 */ /* 0x004fea0003800000 */
.L_x_103:
[----:B------:R-:W-:Y:S05]  /*6df0*/  BSYNC B0 ;  /* 0x0000000000007941 */ /* 0x000fea0003800000 */
.L_x_102:
[----:B------:R-:W-:Y:S01]  /*6e00*/  ISETP.NE.AND P0, PT, R197, RZ, PT ;  /* 0x000000ffc500720c */ /* 0x000fe20003f05270 */
[----:B--2---:R-:W-:Y:S02]  /*6e10*/  VIADD R204, R204, 0x70 ;  /* 0x00000070cccc7836 */ /* 0x004fe40000000000 */
[----:B------:R-:W-:Y:S02]  /*6e20*/  IMAD.U32 R3, RZ, RZ, UR37 ;  /* 0x00000025ff037e24 */ /* 0x000fe4000f8e00ff */
[----:B------:R-:W-:Y:S03]  /*6e30*/  VIADD R181, R181, 0x1 ;  /* 0x00000001b5b57836 */ /* 0x000fe60000000000 */
[----:B------:R-:W-:Y:S05]  /*6e40*/  PRMT R3, R3, 0x654, R204 ;  /* 0x0000065403037816 */ /* 0x000fea00000000cc */
[----:B------:R2:W3:Y:S04]  /*6e50*/  @P0 LDS.128 R148, [R0] ;  /* 0x0000000000940984 */ /* 0x0004e80000000c00 */
[----:B------:R2:W4:Y:S04]  /*6e60*/  @P0 LDS.128 R156, [R4+0x20] ;  /* 0x00002000049c0984 */ /* 0x0005280000000c00 */
        /* <DEDUP_REMOVED lines=9> */
[----:B------:R-:W-:Y:S01]  /*6f00*/  SEL R181, R181, RZ, P0 ;  /* 0x000000ffb5b57207 */ /* 0x000fe20000000000 */
[----:B-----5:R5:W-:Y:S02]  /*6f10*/  SYNCS.ARRIVE.TRANS64.RED.A1T0 RZ, [R3+URZ], RZ ;  /* 0x000000ff03ff79a7 */ /* 0x020be400081004ff */
[----:B-----5:R-:W-:Y:S04]  /*6f20*/  SEL R3, RZ, 0x1, P0 ;  /* 0x00000001ff037807 */ /* 0x020fe80000000000 */
[----:B--234-:R-:W-:Y:S02]  /*6f30*/  LOP3.LUT R180, R180, R3, RZ, 0x3c, !PT ;  /* 0x00000003b4b47212 */ /* 0x01cfe400078e3cff */
.L_x_101:
[----:B------:R-:W-:Y:S05]  /*6f40*/  BSYNC B1 ;  /* 0x0000000000017941 */ /* 0x000fea0003800000 */
.L_x_100:
[----:B------:R-:W-:Y:S01]  /*6f50*/  VIADD R0, R80, 0x40 ;  /* 0x0000004050007836 */ /* 0x000fe20000000000 */
[----:B------:R-:W-:Y:S04]  /*6f60*/  BSSY.RECONVERGENT B6, `(.L_x_105) ;  /* 0x0000015000067945 */ /* 0x000fe80003800200 */
[----:B------:R-:W-:Y:S04]  /*6f70*/  SHF.R.U32.HI R0, RZ, 0x15, R0 ;  /* 0x00000015ff007819 */ /* 0x000fe80000011600 */
[----:B------:R-:W-:Y:S11]  /*6f80*/  LOP3.LUT P0, RZ, R0, 0x3, R173, 0x48, !PT ;  /* 0x0000000300ff7812 */ /* 0x000ff600078048ad */
[----:B------:R-:W-:Y:S02]  /*6f90*/  @!UPT UIADD3 URZ, UPT, UPT, URZ, URZ, URZ ;  /* 0x000000fffffff290 */ /* 0x000fe4000fffe0ff */
[----:B------:R-:W-:Y:S05]  /*6fa0*/  @!P0 BRA `(.L_x_106) ;  /* 0x0000000000408947 */ /* 0x000fea0003800000 */
[----:B------:R-:W2:Y:S01]  /*6fb0*/  LDCU.64 UR8, c[0x4][0x78] ;  /* 0x01000f00ff0877ac */ /* 0x000ea20008000a00 */
[----:B------:R-:W-:Y:S01]  /*6fc0*/  MOV R3, 0x0 ;  /* 0x0000000000037802 */ /* 0x000fe20000000f00 */
[----:B------:R-:W-:Y:S02]  /*6fd0*/  HFMA2 R12, -RZ, RZ, 0, 5.9604644775390625e-08 ;  /* 0x00000001ff0c7431 */ /* 0x000fe400000001ff */
[----:B------:R-:W-:Y:S02]  /*6fe0*/  IMAD.MOV.U32 R8, RZ, RZ, 0x192 ;  /* 0x00000192ff087424 */ /* 0x000fe400078e00ff */
[----:B------:R-:W-:Y:S01]  /*6ff0*/  IMAD.MOV.U32 R13, RZ, RZ, RZ ;  /* 0x000000ffff0d7224 */ /* 0x000fe200078e00ff */
[----:B------:R-:W3:Y:S01]  /*7000*/  LDCU.64 UR6, c[0x4][0x80] ;  /* 0x01001000ff0677ac */ /* 0x000ee20008000a00 */
[----:B------:R-:W4:Y:S01]  /*7010*/  LDC.64 R2, c[0x4][R3] ;  /* 0x0100000003027b82 */ /* 0x000f220000000a00 */
[----:B------:R-:W5:Y:S01]  /*7020*/  LDCU.64 UR4, c[0x4][0x18] ;  /* 0x01000300ff0477ac */ /* 0x000f620008000a00 */
[----:B--2---:R-:W-:Y:S01]  /*7030*/  MOV R5, UR9 ;  /* 0x0000000900057c02 */ /* 0x004fe20008000f00 */
[----:B------:R-:W-:Y:S01]  /*7040*/  IMAD.U32 R4, RZ, RZ, UR8 ;  /* 0x00000008ff047e24 */ /* 0x000fe2000f8e00ff */
[----:B---3--:R-:W-:Y:S01]  /*7050*/  MOV R7, UR7 ;  /* 0x0000000700077c02 */ /* 0x008fe20008000f00 */
[----:B------:R-:W-:Y:S01]  /*7060*/  IMAD.U32 R6, RZ, RZ, UR6 ;  /* 0x00000006ff067e24 */ /* 0x000fe2000f8e00ff */
[----:B-----5:R-:W-:Y:S01]  /*7070*/  MOV R11, UR5 ;  /* 0x00000005000b7c02 */ /* 0x020fe20008000f00 */
[----:B------:R-:W-:Y:S02]  /*7080*/  IMAD.U32 R10, RZ, RZ, UR4 ;  /* 0x00000004ff0a7e24 */ /* 0x000fe4000f8e00ff */
[----:B------:R-:W-:Y:S07]  /*7090*/  LEPC R20, `(.L_x_106) ;  /* 0x000000001014794e */ /* 0x000fee0000000000 */
[----:B-1--4-:R-:W-:Y:S05]  /*70a0*/  CALL.ABS.NOINC R2 ;  /* 0x0000000002007343 */ /* 0x012fea0003c00000 */
.L_x_106:
[----:B------:R-:W-:Y:S05]  /*70b0*/  BSYNC.RECONVERGENT B6 ;  /* 0x0000000000067941 */ /* 0x000fea0003800200 */
.L_x_105:
[----:B------:R-:W-:Y:S01]  /*70c0*/  F2FP.F16.E4M3.UNPACK_B R4, R149 ;  /* 0x00000095ff04723e */ /* 0x000fe200020006ff */
[----:B------:R-:W-:Y:S05]  /*70d0*/  WARPSYNC.ALL ;  /* 0x0000000000007948 */ /* 0x000fea0003800000 */
[----:B------:R-:W-:Y:S01]  /*70e0*/  R2UR UR4, R80 ;  /* 0x00000000500472ca */ /* 0x000fe200000e0000 */
[--C-:B------:R-:W-:Y:S01]  /*70f0*/  HADD2.F32 R88, -RZ, R4.reuse.H0_H0 ;  /* 0x20000004ff587230 */ /* 0x100fe20000004100 */
[-C--:B------:R-:W-:Y:S01]  /*7100*/  F2FP.F16.E4M3.UNPACK_B R0, R148.reuse ;  /* 0x00000094ff00723e */ /* 0x080fe200020006ff */
[----:B------:R-:W-:Y:S01]  /*7110*/  HADD2.F32 R83, -RZ, R4.H1_H1 ;  /* 0x30000004ff537230 */ /* 0x000fe20000004100 */
[----:B------:R-:W-:Y:S01]  /*7120*/  F2FP.F16.E4M3.UNPACK_B R4, R151 ;  /* 0x00000097ff04723e */ /* 0x000fe200020006ff */
[----:B------:R-:W-:Y:S01]  /*7130*/  BSSY.RECONVERGENT B0, `(.L_x_107) ;  /* 0x0000116000007945 */ /* 0x000fe20003800200 */
[----:B------:R-:W-:Y:S01]  /*7140*/  F2FP.F16.E4M3.UNPACK_B R3, R148.H1 ;  /* 0x00000094ff03723e */ /* 0x000fe200030006ff */
[--C-:B------:R-:W-:Y:S01]  /*7150*/  HADD2.F32 R2, -RZ, R0.reuse.H0_H0 ;  /* 0x20000000ff027230 */ /* 0x100fe20000004100 */
[----:B-1----:R-:W-:Y:S01]  /*7160*/  F2FP.F16.E4M3.UNPACK_B R135, R162 ;  /* 0x000000a2ff87723e */ /* 0x002fe200020006ff */
[----:B------:R-:W-:Y:S01]  /*7170*/  HADD2.F32 R82, -RZ, R0.H1_H1 ;  /* 0x30000000ff527230 */ /* 0x000fe20000004100 */
[----:B------:R-:W-:Y:S01]  /*7180*/  F2FP.F16.E4M3.UNPACK_B R0, R149.H1 ;  /* 0x00000095ff00723e */ /* 0x000fe200030006ff */
[--C-:B------:R-:W-:Y:S01]  /*7190*/  HADD2.F32 R84, -RZ, R3.reuse.H0_H0 ;  /* 0x20000003ff547230 */ /* 0x100fe20000004100 */
[----:B------:R-:W-:Y:S01]  /*71a0*/  F2FP.F16.E4M3.UNPACK_B R125, R159.H1 ;  /* 0x0000009fff7d723e */ /* 0x000fe200030006ff */
[----:B------:R-:W-:Y:S01]  /*71b0*/  HADD2.F32 R86, -RZ, R3.H1_H1 ;  /* 0x30000003ff567230 */ /* 0x000fe20000004100 */
[-C--:B------:R-:W-:Y:S01]  /*71c0*/  F2FP.F16.E4M3.UNPACK_B R3, R150.reuse ;  /* 0x00000096ff03723e */ /* 0x080fe200020006ff */
[--C-:B------:R-:W-:Y:S01]  /*71d0*/  HADD2.F32 R90, -RZ, R0.reuse.H0_H0 ;  /* 0x20000000ff5a7230 */ /* 0x100fe20000004100 */
[----:B------:R-:W-:Y:S01]  /*71e0*/  ISETP.NE.AND P0, PT, R189, RZ, PT ;  /* 0x000000ffbd00720c */ /* 0x000fe20003f05270 */
[----:B------:R-:W-:Y:S01]  /*71f0*/  HADD2.F32 R85, -RZ, R0.H1_H1 ;  /* 0x30000000ff557230 */ /* 0x000fe20000004100 */
[----:B------:R-:W-:Y:S01]  /*7200*/  F2FP.F16.E4M3.UNPACK_B R0, R150.H1 ;  /* 0x00000096ff00723e */ /* 0x000fe200030006ff */
[--C-:B------:R-:W-:Y:S01]  /*7210*/  HADD2.F32 R92, -RZ, R3.reuse.H0_H0 ;  /* 0x20000003ff5c7230 */ /* 0x100fe20000004100 */
[----:B------:R-:W-:Y:S01]  /*7220*/  ISETP.NE.AND P6, PT, R198, RZ, PT ;  /* 0x000000ffc600720c */ /* 0x000fe20003fc5270 */
[----:B------:R-:W-:Y:S01]  /*7230*/  HADD2.F32 R87, -RZ, R3.H1_H1 ;  /* 0x30000003ff577230 */ /* 0x000fe20000004100 */
[----:B------:R-:W-:Y:S01]  /*7240*/  F2FP.F16.E4M3.UNPACK_B R3, R151.H1 ;  /* 0x00000097ff03723e */ /* 0x000fe200030006ff */
[--C-:B------:R-:W-:Y:S02]  /*7250*/  HADD2.F32 R94, -RZ, R0.reuse.H0_H0 ;  /* 0x20000000ff5e7230 */ /* 0x100fe40000004100 */
[----:B------:R-:W-:Y:S01]  /*7260*/  HADD2.F32 R89, -RZ, R0.H1_H1 ;  /* 0x30000000ff597230 */ /* 0x000fe20000004100 */
[-C--:B------:R-:W-:Y:S01]  /*7270*/  F2FP.F16.E4M3.UNPACK_B R0, R152.reuse ;  /* 0x00000098ff00723e */ /* 0x080fe200020006ff */
[--C-:B------:R-:W-:Y:S02]  /*7280*/  HADD2.F32 R96, -RZ, R4.reuse.H0_H0 ;  /* 0x20000004ff607230 */ /* 0x100fe40000004100 */
[----:B------:R-:W-:Y:S01]  /*7290*/  HADD2.F32 R91, -RZ, R4.H1_H1 ;  /* 0x30000004ff5b7230 */ /* 0x000fe20000004100 */
[-C--:B------:R-:W-:Y:S01]  /*72a0*/  F2FP.F16.E4M3.UNPACK_B R4, R153.reuse ;  /* 0x00000099ff04723e */ /* 0x080fe200020006ff */
[--C-:B------:R-:W-:Y:S02]  /*72b0*/  HADD2.F32 R100, -RZ, R0.reuse.H0_H0 ;  /* 0x20000000ff647230 */ /* 0x100fe40000004100 */
[----:B------:R-:W-:Y:S01]  /*72c0*/  HADD2.F32 R95, -RZ, R0.H1_H1 ;  /* 0x30000000ff5f7230 */ /* 0x000fe20000004100 */
[----:B------:R-:W-:Y:S01]  /*72d0*/  F2FP.F16.E4M3.UNPACK_B R0, R153.H1 ;  /* 0x00000099ff00723e */ /* 0x000fe200030006ff */
[--C-:B------:R-:W-:Y:S02]  /*72e0*/  HADD2.F32 R98, -RZ, R3.reuse.H0_H0 ;  /* 0x20000003ff627230 */ /* 0x100fe40000004100 */
[----:B------:R-:W-:Y:S01]  /*72f0*/  HADD2.F32 R93, -RZ, R3.H1_H1 ;  /* 0x30000003ff5d7230 */ /* 0x000fe20000004100 */
[----:B------:R-:W-:Y:S01]  /*7300*/  F2FP.F16.E4M3.UNPACK_B R3, R152.H1 ;  /* 0x00000098ff03723e */ /* 0x000fe200030006ff */
[--C-:B------:R-:W-:Y:S02]  /*7310*/  HADD2.F32 R106, -RZ, R0.reuse.H0_H0 ;  /* 0x20000000ff6a7230 */ /* 0x100fe40000004100 */
[----:B------:R-:W-:Y:S01]  /*7320*/  HADD2.F32 R101, -RZ, R0.H1_H1 ;  /* 0x30000000ff657230 */ /* 0x000fe20000004100 */
[-C--:B------:R-:W-:Y:S01]  /*7330*/  F2FP.F16.E4M3.UNPACK_B R0, R154.reuse.H1 ;  /* 0x0000009aff00723e */ /* 0x080fe200030006ff */
[--C-:B------:R-:W-:Y:S02]  /*7340*/  HADD2.F32 R104, -RZ, R4.reuse.H0_H0 ;  /* 0x20000004ff687230 */ /* 0x100fe40000004100 */
[----:B------:R-:W-:Y:S01]  /*7350*/  HADD2.F32 R99, -RZ, R4.H1_H1 ;  /* 0x30000004ff637230 */ /* 0x000fe20000004100 */
[----:B------:R-:W-:Y:S01]  /*7360*/  F2FP.F16.E4M3.UNPACK_B R4, R155 ;  /* 0x0000009bff04723e */ /* 0x000fe200020006ff */
[--C-:B------:R-:W-:Y:S02]  /*7370*/  HADD2.F32 R102, -RZ, R3.reuse.H0_H0 ;  /* 0x20000003ff667230 */ /* 0x100fe40000004100 */
[----:B------:R-:W-:Y:S01]  /*7380*/  HADD2.F32 R97, -RZ, R3.H1_H1 ;  /* 0x30000003ff617230 */ /* 0x000fe20000004100 */
[----:B------:R-:W-:Y:S01]  /*7390*/  F2FP.F16.E4M3.UNPACK_B R3, R154 ;  /* 0x0000009aff03723e */ /* 0x000fe200020006ff */
[--C-:B------:R-:W-:Y:S02]  /*73a0*/  HADD2.F32 R110, -RZ, R0.reuse.H0_H0 ;  /* 0x20000000ff6e7230 */ /* 0x100fe40000004100 */
[----:B------:R-:W-:Y:S01]  /*73b0*/  HADD2.F32 R105, -RZ, R0.H1_H1 ;  /* 0x30000000ff697230 */ /* 0x000fe20000004100 */
[-C--:B------:R-:W-:Y:S01]  /*73c0*/  F2FP.F16.E4M3.UNPACK_B R0, R156.reuse ;  /* 0x0000009cff00723e */ /* 0x080fe200020006ff */
[--C-:B------:R-:W-:Y:S02]  /*73d0*/  HADD2.F32 R112, -RZ, R4.reuse.H0_H0 ;  /* 0x20000004ff707230 */ /* 0x100fe40000004100 */
[----:B------:R-:W-:Y:S01]  /*73e0*/  HADD2.F32 R107, -RZ, R4.H1_H1 ;  /* 0x30000004ff6b7230 */ /* 0x000fe20000004100 */
[----:B------:R-:W-:Y:S01]  /*73f0*/  F2FP.F16.E4M3.UNPACK_B R4, R157 ;  /* 0x0000009dff04723e */ /* 0x000fe200020006ff */
[--C-:B------:R-:W-:Y:S02]  /*7400*/  HADD2.F32 R108, -RZ, R3.reuse.H0_H0 ;  /* 0x20000003ff6c7230 */ /* 0x100fe40000004100 */
[----:B------:R-:W-:Y:S01]  /*7410*/  HADD2.F32 R103, -RZ, R3.H1_H1 ;  /* 0x30000003ff677230 */ /* 0x000fe20000004100 */
[----:B------:R-:W-:Y:S01]  /*7420*/  F2FP.F16.E4M3.UNPACK_B R3, R155.H1 ;  /* 0x0000009bff03723e */ /* 0x000fe200030006ff */
[--C-:B------:R-:W-:Y:S02]  /*7430*/  HADD2.F32 R116, -RZ, R0.reuse.H0_H0 ;  /* 0x20000000ff747230 */ /* 0x100fe40000004100 */
[----:B------:R-:W-:Y:S01]  /*7440*/  HADD2.F32 R111, -RZ, R0.H1_H1 ;  /* 0x30000000ff6f7230 */ /* 0x000fe20000004100 */
[----:B------:R-:W-:Y:S01]  /*7450*/  F2FP.F16.E4M3.UNPACK_B R0, R156.H1 ;  /* 0x0000009cff00723e */ /* 0x000fe200030006ff */
[--C-:B------:R-:W-:Y:S02]  /*7460*/  HADD2.F32 R120, -RZ, R4.reuse.H0_H0 ;  /* 0x20000004ff787230 */ /* 0x100fe40000004100 */
[----:B------:R-:W-:Y:S02]  /*7470*/  HADD2.F32 R115, -RZ, R4.H1_H1 ;  /* 0x30000004ff737230 */ /* 0x000fe40000004100 */
[--C-:B------:R-:W-:Y:S01]  /*7480*/  HADD2.F32 R114, -RZ, R3.reuse.H0_H0 ;  /* 0x20000003ff727230 */ /* 0x100fe20000004100 */
[----:B------:R-:W1:Y:S01]  /*7490*/  LDTM.x64 R4, tmem[UR4+0x40] ;  /* 0x00004004000479ee */ /* 0x000e620008340000 */
[----:B------:R-:W-:Y:S01]  /*74a0*/  HADD2.F32 R109, -RZ, R3.H1_H1 ;  /* 0x30000003ff6d7230 */ /* 0x000fe20000004100 */
[----:B------:R-:W-:Y:S01]  /*74b0*/  F2FP.F16.E4M3.UNPACK_B R3, R157.H1 ;  /* 0x0000009dff03723e */ /* 0x000fe200030006ff */
        /* <DEDUP_REMOVED lines=14> */
[----:B------:R-:W-:Y:S01]  /*75a0*/  F2FP.F16.E4M3.UNPACK_B R0, R160.H1 ;  /* 0x000000a0ff00723e */ /* 0x000fe200030006ff */
[--C-:B------:R-:W-:Y:S02]  /*75b0*/  HADD2.F32 R132, -RZ, R3.reuse.H0_H0 ;  /* 0x20000003ff847230 */ /* 0x100fe40000004100 */
[C---:B-1----:R-:W-:Y:S01]  /*75c0*/  FMUL R7, R78.reuse, R7 ;  /* 0x000000074e077220 */ /* 0x042fe20000400000 */
        /* <DEDUP_REMOVED lines=10> */
[C---:B------:R-:W-:Y:S01]  /*7670*/  FMUL R0, R78.reuse, R4 ;  /* 0x000000044e007220 */ /* 0x040fe20000400000 */
[--C-:B------:R-:W-:Y:S01]  /*7680*/  HADD2.F32 R140, -RZ, R135.reuse.H0_H0 ;  /* 0x20000087ff8c7230 */ /* 0x100fe20000004100 */
[----:B------:R-:W-:Y:S01]  /*7690*/  F2FP.F16.E4M3.UNPACK_B R4, R163 ;  /* 0x000000a3ff04723e */ /* 0x000fe200020006ff */
[----:B------:R-:W-:Y:S02]  /*76a0*/  HADD2.F32 R135, -RZ, R135.H1_H1 ;  /* 0x30000087ff877230 */ /* 0x000fe40000004100 */
[C---:B------:R-:W-:Y:S01]  /*76b0*/  FFMA R0, R81.reuse, R2, R0 ;  /* 0x0000000251007223 */ /* 0x040fe20000000000 */
[C---:B------:R-:W-:Y:S01]  /*76c0*/  FMUL R2, R78.reuse, R5 ;  /* 0x000000054e027220 */ /* 0x040fe20000400000 */
[--C-:B------:R-:W-:Y:S01]  /*76d0*/  HADD2.F32 R142, -RZ, R3.reuse.H0_H0 ;  /* 0x20000003ff8e7230 */ /* 0x100fe20000004100 */
[----:B------:R-:W-:Y:S01]  /*76e0*/  F2FP.F16.E4M3.UNPACK_B R5, R163.H1 ;  /* 0x000000a3ff05723e */ /* 0x000fe200030006ff */
[----:B------:R-:W-:Y:S02]  /*76f0*/  HADD2.F32 R137, -RZ, R3.H1_H1 ;  /* 0x30000003ff897230 */ /* 0x000fe40000004100 */
[C---:B------:R-:W-:Y:S01]  /*7700*/  FFMA R2, R81.reuse, R82, R2 ;  /* 0x0000005251027223 */ /* 0x040fe20000000002 */
[--C-:B------:R-:W-:Y:S02]  /*7710*/  HADD2.F32 R82, -RZ, R4.reuse.H0_H0 ;  /* 0x20000004ff527230 */ /* 0x100fe40000004100 */
[C---:B------:R-:W-:Y:S01]  /*7720*/  FMUL R3, R78.reuse, R6 ;  /* 0x000000064e037220 */ /* 0x040fe20000400000 */
[----:B------:R-:W-:Y:S02]  /*7730*/  HADD2.F32 R139, -RZ, R4.H1_H1 ;  /* 0x30000004ff8b7230 */ /* 0x000fe40000004100 */
[C---:B------:R-:W-:Y:S01]  /*7740*/  FMUL R4, R78.reuse, R9 ;  /* 0x000000094e047220 */ /* 0x040fe20000400000 */
[--C-:B------:R-:W-:Y:S02]  /*7750*/  HADD2.F32 R141, -RZ, R5.reuse.H1_H1 ;  /* 0x30000005ff8d7230 */ /* 0x100fe40000004100 */
[C---:B------:R-:W-:Y:S01]  /*7760*/  FFMA R3, R81.reuse, R84, R3 ;  /* 0x0000005451037223 */ /* 0x040fe20000000003 */
[----:B------:R-:W-:Y:S01]  /*7770*/  FFMA R7, R81, R86, R7 ;  /* 0x0000005651077223 */ /* 0x000fe20000000007 */
[----:B------:R-:W-:Y:S02]  /*7780*/  HADD2.F32 R84, -RZ, R5.H0_H0 ;  /* 0x20000005ff547230 */ /* 0x000fe40000004100 */
[C---:B------:R-:W-:Y:S01]  /*7790*/  FMUL R5, R78.reuse, R10 ;  /* 0x0000000a4e057220 */ /* 0x040fe20000400000 */
[C---:B------:R-:W-:Y:S01]  /*77a0*/  FMUL R6, R78.reuse, R11 ;  /* 0x0000000b4e067220 */ /* 0x040fe20000400000 */
[C---:B------:R-:W-:Y:S01]  /*77b0*/  FMUL R11, R78.reuse, R16 ;  /* 0x000000104e0b7220 */ /* 0x040fe20000400000 */
[----:B------:R-:W-:Y:S01]  /*77c0*/  F2FP.SATFINITE.E4M3.F32.PACK_AB_MERGE_C R143, R7, R3, RZ ;  /* 0x00000003078f723e */ /* 0x000fe200048070ff */
[C---:B------:R-:W-:Y:S01]  /*77d0*/  FMUL R3, R78.reuse, R8 ;  /* 0x000000084e037220 */ /* 0x040fe20000400000 */
[C---:B------:R-:W-:Y:S01]  /*77e0*/  FMUL R7, R78.reuse, R12 ;  /* 0x0000000c4e077220 */ /* 0x040fe20000400000 */
[C---:B------:R-:W-:Y:S01]  /*77f0*/  FMUL R8, R78.reuse, R13 ;  /* 0x0000000d4e087220 */ /* 0x040fe20000400000 */
[C---:B------:R-:W-:Y:S01]  /*7800*/  FMUL R12, R78.reuse, R17 ;  /* 0x000000114e0c7220 */ /* 0x040fe20000400000 */
[C---:B------:R-:W-:Y:S01]  /*7810*/  FFMA R3, R81.reuse, R88, R3 ;  /* 0x0000005851037223 */ /* 0x040fe20000000003 */
[C---:B------:R-:W-:Y:S01]  /*7820*/  FFMA R4, R81.reuse, R83, R4 ;  /* 0x0000005351047223 */ /* 0x040fe20000000004 */
[C---:B------:R-:W-:Y:S01]  /*7830*/  FFMA R5, R81.reuse, R90, R5 ;  /* 0x0000005a51057223 */ /* 0x040fe20000000005 */
[C---:B------:R-:W-:Y:S01]  /*7840*/  FFMA R6, R81.reuse, R85, R6 ;  /* 0x0000005551067223 */ /* 0x040fe20000000006 */
[C---:B------:R-:W-:Y:S01]  /*7850*/  FFMA R7, R81.reuse, R92, R7 ;  /* 0x0000005c51077223 */ /* 0x040fe20000000007 */
[C---:B------:R-:W-:Y:S01]  /*7860*/  FFMA R8, R81.reuse, R87, R8 ;  /* 0x0000005751087223 */ /* 0x040fe20000000008 */
[C---:B------:R-:W-:Y:S01]  /*7870*/  FMUL R16, R78.reuse, R21 ;  /* 0x000000154e107220 */ /* 0x040fe20000400000 */
[----:B------:R-:W-:Y:S01]  /*7880*/  FMUL R9, R78, R14 ;  /* 0x0000000e4e097220 */ /* 0x000fe20000400000 */
[----:B------:R-:W-:Y:S01]  /*7890*/  F2FP.SATFINITE.E4M3.F32.PACK_AB_MERGE_C R5, R6, R5, RZ ;  /* 0x000000050605723e */ /* 0x000fe200048070ff */
[C---:B------:R-:W-:Y:S01]  /*78a0*/  FMUL R10, R78.reuse, R15 ;  /* 0x0000000f4e0a7220 */ /* 0x040fe20000400000 */
[C---:B------:R-:W-:Y:S01]  /*78b0*/  FMUL R15, R78.reuse, R20 ;  /* 0x000000144e0f7220 */ /* 0x040fe20000400000 */
[C---:B------:R-:W-:Y:S01]  /*78c0*/  FFMA R9, R81.reuse, R94, R9 ;  /* 0x0000005e51097223 */ /* 0x040fe20000000009 */
[C---:B------:R-:W-:Y:S01]  /*78d0*/  FMUL R20, R78.reuse, R25 ;  /* 0x000000194e147220 */ /* 0x040fe20000400000 */
[C---:B------:R-:W-:Y:S01]  /*78e0*/  FFMA R10, R81.reuse, R89, R10 ;  /* 0x00000059510a7223 */ /* 0x040fe2000000000a */
[C---:B------:R-:W-:Y:S01]  /*78f0*/  FFMA R11, R81.reuse, R96, R11 ;  /* 0x00000060510b7223 */ /* 0x040fe2000000000b */
[C---:B------:R-:W-:Y:S01]  /*7900*/  FFMA R12, R81.reuse, R91, R12 ;  /* 0x0000005b510c7223 */ /* 0x040fe2000000000c */
[C---:B------:R-:W-:Y:S01]  /*7910*/  FMUL R13, R78.reuse, R18 ;  /* 0x000000124e0d7220 */ /* 0x040fe20000400000 */
[----:B------:R-:W-:Y:S01]  /*7920*/  FMUL R14, R78, R19 ;  /* 0x000000134e0e7220 */ /* 0x000fe20000400000 */
[----:B------:R-:W-:Y:S01]  /*7930*/  F2FP.SATFINITE.E4M3.F32.PACK_AB_MERGE_C R9, R10, R9, RZ ;  /* 0x000000090a09723e */ /* 0x000fe200048070ff */
[C---:B------:R-:W-:Y:S01]  /*7940*/  FMUL R19, R78.reuse, R24 ;  /* 0x000000184e137220 */ /* 0x040fe20000400000 */
        /* <DEDUP_REMOVED lines=17> */
[----:B------:R-:W-:Y:S01]  /*7a60*/  FMUL R27, R78, R32 ;  /* 0x000000204e1b7220 */ /* 0x000fe20000400000 */
[C---:B------:R-:W-:Y:S01]  /*7a70*/  FFMA R21, R81.reuse, R106, R21 ;  /* 0x0000006a51157223 */ /* 0x040fe20000000015 */
[C---:B------:R-:W-:Y:S01]  /*7a80*/  FFMA R22, R81.reuse, R101, R22 ;  /* 0x0000006551167223 */ /* 0x040fe20000000016 */
[----:B------:R-:W-:Y:S01]  /*7a90*/  F2FP.SATFINITE.E4M3.F32.PACK_AB_MERGE_C R16, R16, R15, R17 ;  /* 0x0000000f1010723e */ /* 0x000fe20004807011 */
[C---:B------:R-:W-:Y:S01]  /*7aa0*/  FFMA R23, R81.reuse, R108, R23 ;  /* 0x0000006c51177223 */ /* 0x040fe20000000017 */
[C---:B------:R-:W-:Y:S01]  /*7ab0*/  FFMA R24, R81.reuse, R103, R24 ;  /* 0x0000006751187223 */ /* 0x040fe20000000018 */
[----:B------:R-:W-:Y:S01]  /*7ac0*/  FMUL R32, R78, R37 ;  /* 0x000000254e207220 */ /* 0x000fe20000400000 */
[----:B------:R-:W-:Y:S01]  /*7ad0*/  F2FP.SATFINITE.E4M3.F32.PACK_AB_MERGE_C R21, R22, R21, RZ ;  /* 0x000000151615723e */ /* 0x000fe200048070ff */
[C---:B------:R-:W-:Y:S01]  /*7ae0*/  FMUL R25, R78.reuse, R30 ;  /* 0x0000001e4e197220 */ /* 0x040fe20000400000 */
[C---:B------:R-:W-:Y:S01]  /*7af0*/  FMUL R26, R78.reuse, R31 ;  /* 0x0000001f4e1a7220 */ /* 0x040fe20000400000 */
[----:B------:R-:W-:Y:S01]  /*7b00*/  FMUL R31, R78, R36 ;  /* 0x000000244e1f7220 */ /* 0x000fe20000400000 */
[----:B------:R-:W-:Y:S01]  /*7b10*/  F2FP.SATFINITE.E4M3.F32.PACK_AB_MERGE_C R17, R20, R19, R21 ;  /* 0x000000131411723e */ /* 0x000fe20004807015 */
        /* <DEDUP_REMOVED lines=8> */
[----:B------:R-:W-:Y:S01]  /*7ba0*/  FMUL R35, R78, R40 ;  /* 0x000000284e237220 */ /* 0x000fe20000400000 */
[C---:B------:R-:W-:Y:S01]  /*7bb0*/  FFMA R29, R81.reuse, R114, R29 ;  /* 0x00000072511d7223 */ /* 0x040fe2000000001d */
[----:B------:R-:W-:Y:S01]  /*7bc0*/  F2FP.SATFINITE.E4M3.F32.PACK_AB_MERGE_C R18, R24, R23, R18 ;  /* 0x000000171812723e */ /* 0x000fe20004807012 */
        /* <DEDUP_REMOVED lines=22> */
[C---:B------:R-:W-:Y:S01]  /*7d30*/  FMUL R41, R78.reuse, R46 ;  /* 0x0000002e4e297220 */ /* 0x040fe20000400000 */
[C---:B------:R-:W-:Y:S01]  /*7d40*/  FMUL R42, R78.reuse, R47 ;  /* 0x0000002f4e2a7220 */ /* 0x040fe20000400000 */
[C---:B------:R-:W-:Y:S01]  /*7d50*/  FFMA R40, R81.reuse, R119, R40 ;  /* 0x0000007751287223 */ /* 0x040fe20000000028 */
[--C-:B------:R-:W-:Y:S02]  /*7d60*/  HADD2.F32 R130, -RZ, R125.reuse.H0_H0 ;  /* 0x2000007dff827230 */ /* 0x100fe40000004100 */
[C---:B------:R-:W-:Y:S01]  /*7d70*/  FFMA R41, R81.reuse, R126, R41 ;  /* 0x0000007e51297223 */ /* 0x040fe20000000029 */
[----:B------:R-:W-:Y:S02]  /*7d80*/  HADD2.F32 R125, -RZ, R125.H1_H1 ;  /* 0x3000007dff7d7230 */ /* 0x000fe40000004100 */
[C---:B------:R-:W-:Y:S01]  /*7d90*/  FMUL R45, R78.reuse, R50 ;  /* 0x000000324e2d7220 */ /* 0x040fe20000400000 */
[C---:B------:R-:W-:Y:S01]  /*7da0*/  FFMA R42, R81.reuse, R121, R42 ;  /* 0x00000079512a7223 */ /* 0x040fe2000000002a */
[C---:B------:R-:W-:Y:S01]  /*7db0*/  FMUL R46, R78.reuse, R51 ;  /* 0x000000334e2e7220 */ /* 0x040fe20000400000 */
[C---:B------:R-:W-:Y:S01]  /*7dc0*/  FFMA R43, R81.reuse, R128, R43 ;  /* 0x00000080512b7223 */ /* 0x040fe2000000002b */
[C---:B------:R-:W-:Y:S01]  /*7dd0*/  FMUL R47, R78.reuse, R52 ;  /* 0x000000344e2f7220 */ /* 0x040fe20000400000 */
        /* <DEDUP_REMOVED lines=10> */
[C---:B------:R-:W-:Y:S01]  /*7e80*/  FFMA R45, R81.reuse, R130, R45 ;  /* 0x00000082512d7223 */ /* 0x040fe2000000002d */
[C---:B------:R-:W-:Y:S01]  /*7e90*/  FMUL R59, R78.reuse, R64 ;  /* 0x000000404e3b7220 */ /* 0x040fe20000400000 */
[C---:B------:R-:W-:Y:S01]  /*7ea0*/  FMUL R60, R78.reuse, R65 ;  /* 0x000000414e3c7220 */ /* 0x040fe20000400000 */
[C---:B------:R-:W-:Y:S01]  /*7eb0*/  FMUL R61, R78.reuse, R66 ;  /* 0x000000424e3d7220 */ /* 0x040fe20000400000 */
[----:B------:R-:W-:Y:S01]  /*7ec0*/  FMUL R62, R78, R67 ;  /* 0x000000434e3e7220 */ /* 0x000fe20000400000 */
[C---:B------:R-:W-:Y:S01]  /*7ed0*/  FFMA R46, R81.reuse, R125, R46 ;  /* 0x0000007d512e7223 */ /* 0x040fe2000000002e */
[----:B------:R-:W-:Y:S01]  /*7ee0*/  F2FP.SATFINITE.E4M3.F32.PACK_AB_MERGE_C R64, R2, R0, R143 ;  /* 0x000000000240723e */ /* 0x000fe2000480708f */
[C---:B------:R-:W-:Y:S01]  /*7ef0*/  FFMA R47, R81.reuse, R132, R47 ;  /* 0x00000084512f7223 */ /* 0x040fe2000000002f */
[----:B------:R-:W-:Y:S01]  /*7f00*/  F2FP.SATFINITE.E4M3.F32.PACK_AB_MERGE_C R65, R4, R3, R5 ;  /* 0x000000030441723e */ /* 0x000fe20004807005 */
[C---:B------:R-:W-:Y:S01]  /*7f10*/  FFMA R48, R81.reuse, R127, R48 ;  /* 0x0000007f51307223 */ /* 0x040fe20000000030 */
[----:B------:R-:W-:Y:S01]  /*7f20*/  F2FP.SATFINITE.E4M3.F32.PACK_AB_MERGE_C R66, R8, R7, R9 ;  /* 0x000000070842723e */ /* 0x000fe20004807009 */
[C---:B------:R-:W-:Y:S01]  /*7f30*/  FFMA R49, R81.reuse, R134, R49 ;  /* 0x0000008651317223 */ /* 0x040fe20000000031 */
[----:B------:R-:W-:Y:S01]  /*7f40*/  F2FP.SATFINITE.E4M3.F32.PACK_AB_MERGE_C R67, R12, R11, R13 ;  /* 0x0000000b0c43723e */ /* 0x000fe2000480700d */
[----:B------:R-:W-:Y:S01]  /*7f50*/  FMUL R53, R78, R58 ;  /* 0x0000003a4e357220 */ /* 0x000fe20000400000 */
[C---:B------:R-:W-:Y:S01]  /*7f60*/  FFMA R50, R81.reuse, R129, R50 ;  /* 0x0000008151327223 */ /* 0x040fe20000000032 */
[C---:B------:R-:W-:Y:S01]  /*7f70*/  FFMA R51, R81.reuse, R136, R51 ;  /* 0x0000008851337223 */ /* 0x040fe20000000033 */
[C---:B------:R-:W-:Y:S01]  /*7f80*/  FFMA R52, R81.reuse, R131, R52 ;  /* 0x0000008351347223 */ /* 0x040fe20000000034 */
[----:B------:R1:W-:Y:S01]  /*7f90*/  STS.128 [R172+UR49+0xa200], R64 ;  /* 0x00a20040ac007988 */ /* 0x0003e20008000c31 */
[C---:B------:R-:W-:Y:S01]  /*7fa0*/  FFMA R53, R81.reuse, R138, R53 ;  /* 0x0000008a51357223 */ /* 0x040fe20000000035 */
[----:B------:R-:W-:Y:S01]  /*7fb0*/  F2FP.SATFINITE.E4M3.F32.PACK_AB_MERGE_C R37, R38, R37, RZ ;  /* 0x000000252625723e */ /* 0x000fe200048070ff */
[C---:B------:R-:W-:Y:S01]  /*7fc0*/  FFMA R54, R81.reuse, R133, R54 ;  /* 0x0000008551367223 */ /* 0x040fe20000000036 */
[----:B------:R-:W-:Y:S01]  /*7fd0*/  FMUL R58, R78, R63 ;  /* 0x0000003f4e3a7220 */ /* 0x000fe20000400000 */
[C---:B------:R-:W-:Y:S01]  /*7fe0*/  FFMA R55, R81.reuse, R140, R55 ;  /* 0x0000008c51377223 */ /* 0x040fe20000000037 */
[C---:B------:R-:W-:Y:S01]  /*7ff0*/  FFMA R56, R81.reuse, R135, R56 ;  /* 0x0000008751387223 */ /* 0x040fe20000000038 */
[C---:B------:R-:W-:Y:S01]  /*8000*/  FFMA R57, R81.reuse, R142, R57 ;  /* 0x0000008e51397223 */ /* 0x040fe20000000039 */
[----:B------:R1:W-:Y:S01]  /*8010*/  STS.128 [R192+0xa010], R16 ;  /* 0x00a01010c0007388 */ /* 0x0003e20000000c00 */
[----:B------:R-:W-:Y:S01]  /*8020*/  F2FP.SATFINITE.E4M3.F32.PACK_AB_MERGE_C R33, R36, R35, R37 ;  /* 0x000000232421723e */ /* 0x000fe20004807025 */
[C---:B------:R-:W-:Y:S01]  /*8030*/  FFMA R58, R81.reuse, R137, R58 ;  /* 0x00000089513a7223 */ /* 0x040fe2000000003a */
[----:B------:R-:W-:Y:S01]  /*8040*/  F2FP.SATFINITE.E4M3.F32.PACK_AB_MERGE_C R34, R42, R41, RZ ;  /* 0x000000292a22723e */ /* 0x000fe200048070ff */
[C---:B------:R-:W-:Y:S01]  /*8050*/  FFMA R59, R81.reuse, R82, R59 ;  /* 0x00000052513b7223 */ /* 0x040fe2000000003b */
[----:B------:R-:W-:Y:S01]  /*8060*/  F2FP.SATFINITE.E4M3.F32.PACK_AB_MERGE_C R35, R46, R45, RZ ;  /* 0x0000002d2e23723e */ /* 0x000fe200048070ff */
        /* <DEDUP_REMOVED lines=25> */
[----:B------:R-:W-:Y:S02]  /*8200*/  UIADD3 UR8, UP0, UPT, UR52, 0x680, URZ ;  /* 0x0000068034087890 */ /* 0x000fe4000ff1e0ff */
[----:B------:R-:W-:Y:S02]  /*8210*/  UIADD3 UR5, UPT, UPT, UR41, 0x40, URZ ;  /* 0x0000004029057890 */ /* 0x000fe4000fffe0ff */
[----:B------:R-:W-:Y:S02]  /*8220*/  UIADD3 UR4, UPT, UPT, UR49, 0xa200, URZ ;  /* 0x0000a20031047890 */ /* 0x000fe4000fffe0ff */
[----:B------:R-:W-:Y:S01]  /*8230*/  UIADD3.X UR9, UPT, UPT, URZ, UR53, URZ, UP0, !UPT ;  /* 0x00000035ff097290 */ /* 0x000fe200087fe4ff */
[----:B------:R-:W-:Y:S01]  /*8240*/  UMOV UR6, UR42 ;  /* 0x0000002a00067c82 */ /* 0x000fe20008000000 */
[----:B------:R-:W-:Y:S07]  /*8250*/  UMOV UR7, UR36 ;  /* 0x0000002400077c82 */ /* 0x000fee0008000000 */
[----:B------:R2:W-:Y:S01]  /*8260*/  UTMASTG.3D [UR4], [UR8] ;  /* 0x00000004080073b5 */ /* 0x0005e20008010000 */
[----:B------:R0:W-:Y:S01]  /*8270*/  UTMACMDFLUSH ;  /* 0x00000000000079b7 */ /* 0x0001e20000000000 */
[----:B--2---:R-:W-:Y:S04]  /*8280*/  DEPBAR.LE SB0, 0x1 ;  /* 0x000080400000791a */ /* 0x004fe80000000000 */
.L_x_108:
[----:B------:R-:W-:Y:S05]  /*8290*/  BSYNC.RECONVERGENT B0 ;  /* 0x0000000000007941 */ /* 0x000fea0003800200 */
.L_x_107:
        /* <DEDUP_REMOVED lines=16> */
.L_x_112:
[----:B------:R-:W-:Y:S05]  /*83a0*/  BSYNC B0 ;  /* 0x0000000000007941 */ /* 0x000fea0003800000 */
.L_x_111:
        /* <DEDUP_REMOVED lines=20> */
.L_x_110:
[----:B------:R-:W-:Y:S05]  /*84f0*/  BSYNC B1 ;  /* 0x0000000000017941 */ /* 0x000fea0003800000 */
.L_x_109:
[----:B--2---:R-:W-:Y:S01]  /*8500*/  VIADD R0, R80, 0x80 ;  /* 0x0000008050007836 */ /* 0x004fe20000000000 */
        /* <DEDUP_REMOVED lines=10> */
[----:B------:R-:W5:Y:S01]  /*85b0*/  LDCU.64 UR6, c[0x4][0x80] ;  /* 0x01001000ff0677ac */ /* 0x000f620008000a00 */
[----:B------:R-:W1:Y:S01]  /*85c0*/  LDC.64 R2, c[0x4][R3] ;  /* 0x0100000003027b82 */ /* 0x000e620000000a00 */
[----:B------:R-:W3:Y:S01]  /*85d0*/  LDCU.64 UR4, c[0x4][0x18] ;  /* 0x01000300ff0477ac */ /* 0x000ee20008000a00 */
[----:B--2---:R-:W-:Y:S01]  /*85e0*/  MOV R5, UR9 ;  /* 0x0000000900057c02 */ /* 0x004fe20008000f00 */
[----:B------:R-:W-:Y:S01]  /*85f0*/  IMAD.U32 R4, RZ, RZ, UR8 ;  /* 0x00000008ff047e24 */ /* 0x000fe2000f8e00ff */
[----:B-----5:R-:W-:Y:S01]  /*8600*/  MOV R7, UR7 ;  /* 0x0000000700077c02 */ /* 0x020fe20008000f00 */
[----:B------:R-:W-:Y:S01]  /*8610*/  IMAD.U32 R6, RZ, RZ, UR6 ;  /* 0x00000006ff067e24 */ /* 0x000fe2000f8e00ff */
[----:B---3--:R-:W-:Y:S01]  /*8620*/  MOV R11, UR5 ;  /* 0x00000005000b7c02 */ /* 0x008fe20008000f00 */
[----:B------:R-:W-:Y:S02]  /*8630*/  IMAD.U32 R10, RZ, RZ, UR4 ;  /* 0x00000004ff0a7e24 */ /* 0x000fe4000f8e00ff */
[----:B------:R-:W-:Y:S07]  /*8640*/  LEPC R20, `(.L_x_115) ;  /* 0x000000001014794e */ /* 0x000fee0000000000 */
[----:B-1--4-:R-:W-:Y:S05]  /*8650*/  CALL.ABS.NOINC R2 ;  /* 0x0000000002007343 */ /* 0x012fea0003c00000 */
.L_x_115:
[----:B------:R-:W-:Y:S05]  /*8660*/  BSYNC.RECONVERGENT B6 ;  /* 0x0000000000067941 */ /* 0x000fea0003800200 */
.L_x_114:
[----:B---3--:R-:W-:Y:S01]  /*8670*/  F2FP.F16.E4M3.UNPACK_B R4, R149 ;  /* 0x00000095ff04723e */ /* 0x008fe200020006ff */
        /* <DEDUP_REMOVED lines=13> */
[----:B----4-:R-:W-:Y:S01]  /*8750*/  F2FP.F16.E4M3.UNPACK_B R125, R159.H1 ;  /* 0x0000009fff7d723e */ /* 0x010fe200030006ff */
        /* <DEDUP_REMOVED lines=262> */
[----:B------:R-:W-:Y:S02]  /*97c0*/  UIADD3 UR8, UP0, UPT, UR52, 0x680, URZ ;  /* 0x0000068034087890 */ /* 0x000fe4000ff1e0ff */
[----:B------:R-:W-:Y:S02]  /*97d0*/  UIADD3 UR5, UPT, UPT, UR41, 0x80, URZ ;  /* 0x0000008029057890 */ /* 0x000fe4000fffe0ff */
[----:B------:R-:W-:Y:S01]  /*97e0*/  MOV R188, UR10 ;  /* 0x0000000a00bc7c02 */ /* 0x000fe20008000f00 */
[----:B------:R-:W-:Y:S01]  /*97f0*/  UIADD3.X UR9, UPT, UPT, URZ, UR53, URZ, UP0, !UPT ;  /* 0x00000035ff097290 */ /* 0x000fe200087fe4ff */
[----:B------:R-:W-:Y:S02]  /*9800*/  UMOV UR6, UR42 ;  /* 0x0000002a00067c82 */ /* 0x000fe40008000000 */
[----:B------:R-:W-:Y:S01]  /*9810*/  R2UR UR4, R188 ;  /* 0x00000000bc0472ca */ /* 0x000fe200000e0000 */
[----:B------:R-:W-:Y:S11]  /*9820*/  UMOV UR7, UR36 ;  /* 0x0000002400077c82 */ /* 0x000ff60008000000 */
[----:B------:R-:W-:Y:S01]  /*9830*/  @!UPT UIADD3 URZ, UPT, UPT, URZ, URZ, URZ ;  /* 0x000000fffffff290 */ /* 0x000fe2000fffe0ff */
[----:B------:R2:W-:Y:S01]  /*9840*/  UTMASTG.3D [UR4], [UR8] ;  /* 0x00000004080073b5 */ /* 0x0005e20008010000 */
[----:B------:R0:W-:Y:S01]  /*9850*/  UTMACMDFLUSH ;  /* 0x00000000000079b7 */ /* 0x0001e20000000000 */
[----:B--2---:R-:W-:Y:S04]  /*9860*/  DEPBAR.LE SB0, 0x1 ;  /* 0x000080400000791a */ /* 0x004fe80000000000 */
.L_x_117:
[----:B------:R-:W-:Y:S05]  /*9870*/  BSYNC.RECONVERGENT B0 ;  /* 0x0000000000007941 */ /* 0x000fea0003800200 */
.L_x_116:
        /* <DEDUP_REMOVED lines=16> */
.L_x_121:
[----:B------:R-:W-:Y:S05]  /*9980*/  BSYNC B0 ;  /* 0x0000000000007941 */ /* 0x000fea0003800000 */
.L_x_120:
        /* <DEDUP_REMOVED lines=20> */
.L_x_119:
[----:B------:R-:W-:Y:S05]  /*9ad0*/  BSYNC B1 ;  /* 0x0000000000017941 */ /* 0x000fea0003800000 */
.L_x_118:
[----:B--2---:R-:W-:Y:S05]  /*9ae0*/  VIADD R0, R80, 0xc0 ;  /* 0x000000c050007836 */ /* 0x004fea0000000000 */
        /* <DEDUP_REMOVED lines=20> */
.L_x_123:
[----:B------:R-:W-:Y:S01]  /*9c30*/  ISETP.NE.AND P0, PT, R189, RZ, PT ;  /* 0x000000ffbd00720c */ /* 0x000fe20003f05270 */
[----:B------:R-:W-:Y:S05]  /*9c40*/  WARPSYNC.ALL ;  /* 0x0000000000007948 */ /* 0x000fea0003800000 */
[----:B------:R-:W-:Y:S01]  /*9c50*/  R2UR UR4, R80 ;  /* 0x00000000500472ca */ /* 0x000fe200000e0000 */
[----:B------:R-:W-:Y:S01]  /*9c60*/  BSSY.RECONVERGENT B0, `(.L_x_124) ;  /* 0x000011d000007945 */ /* 0x000fe20003800200 */
[----:B---3--:R-:W-:Y:S02]  /*9c70*/  F2FP.F16.E4M3.UNPACK_B R11, R149 ;  /* 0x00000095ff0b723e */ /* 0x008fe400020006ff */
[----:B------:R-:W-:Y:S02]  /*9c80*/  F2FP.F16.E4M3.UNPACK_B R10, R150 ;  /* 0x00000096ff0a723e */ /* 0x000fe400020006ff */
[----:B------:R-:W-:Y:S01]  /*9c90*/  F2FP.F16.E4M3.UNPACK_B R9, R151 ;  /* 0x00000097ff09723e */ /* 0x000fe200020006ff */
[--C-:B------:R-:W-:Y:S01]  /*9ca0*/  HADD2.F32 R83, -RZ, R11.reuse.H0_H0 ;  /* 0x2000000bff537230 */ /* 0x100fe20000004100 */
[----:B----4-:R-:W-:Y:S01]  /*9cb0*/  F2FP.F16.E4M3.UNPACK_B R8, R152 ;  /* 0x00000098ff08723e */ /* 0x010fe200020006ff */
[----:B------:R-:W-:Y:S01]  /*9cc0*/  HADD2.F32 R84, -RZ, R11.H1_H1 ;  /* 0x3000000bff547230 */ /* 0x000fe20000004100 */
[----:B------:R-:W-:Y:S01]  /*9cd0*/  F2FP.F16.E4M3.UNPACK_B R7, R153 ;  /* 0x00000099ff07723e */ /* 0x000fe200020006ff */
[--C-:B------:R-:W-:Y:S01]  /*9ce0*/  HADD2.F32 R87, -RZ, R10.reuse.H0_H0 ;  /* 0x2000000aff577230 */ /* 0x100fe20000004100 */
[----:B------:R-:W-:Y:S01]  /*9cf0*/  F2FP.F16.E4M3.UNPACK_B R6, R154 ;  /* 0x0000009aff06723e */ /* 0x000fe200020006ff */
[----:B------:R-:W-:Y:S01]  /*9d00*/  HADD2.F32 R88, -RZ, R10.H1_H1 ;  /* 0x3000000aff587230 */ /* 0x000fe20000004100 */
[----:B------:R-:W-:Y:S01]  /*9d10*/  F2FP.F16.E4M3.UNPACK_B R5, R155 ;  /* 0x0000009bff05723e */ /* 0x000fe200020006ff */
[--C-:B------:R-:W-:Y:S01]  /*9d20*/  HADD2.F32 R91, -RZ, R9.reuse.H0_H0 ;  /* 0x20000009ff5b7230 */ /* 0x100fe20000004100 */
[----:B-1----:R-:W-:Y:S01]  /*9d30*/  F2FP.F16.E4M3.UNPACK_B R4, R156 ;  /* 0x0000009cff04723e */ /* 0x002fe200020006ff */
[----:B------:R-:W-:Y:S01]  /*9d40*/  HADD2.F32 R92, -RZ, R9.H1_H1 ;  /* 0x30000009ff5c7230 */ /* 0x000fe20000004100 */
[-C--:B------:R-:W-:Y:S01]  /*9d50*/  F2FP.F16.E4M3.UNPACK_B R2, R148.reuse ;  /* 0x00000094ff02723e */ /* 0x080fe200020006ff */
[--C-:B------:R-:W-:Y:S01]  /*9d60*/  HADD2.F32 R95, -RZ, R8.reuse.H0_H0 ;  /* 0x20000008ff5f7230 */ /* 0x100fe20000004100 */
[----:B------:R-:W-:Y:S01]  /*9d70*/  F2FP.F16.E4M3.UNPACK_B R148, R148.H1 ;  /* 0x00000094ff94723e */ /* 0x000fe200030006ff */
[----:B------:R-:W-:Y:S01]  /*9d80*/  HADD2.F32 R97, -RZ, R8.H1_H1 ;  /* 0x30000008ff617230 */ /* 0x000fe20000004100 */
[----:B------:R-:W-:Y:S01]  /*9d90*/  F2FP.F16.E4M3.UNPACK_B R149, R149.H1 ;  /* 0x00000095ff95723e */ /* 0x000fe200030006ff */
[--C-:B------:R-:W-:Y:S01]  /*9da0*/  HADD2.F32 R98, -RZ, R7.reuse.H0_H0 ;  /* 0x20000007ff627230 */ /* 0x100fe20000004100 */
[----:B------:R-:W-:Y:S01]  /*9db0*/  F2FP.F16.E4M3.UNPACK_B R150, R150.H1 ;  /* 0x00000096ff96723e */ /* 0x000fe200030006ff */
[----:B------:R-:W-:Y:S01]  /*9dc0*/  HADD2.F32 R101, -RZ, R7.H1_H1 ;  /* 0x30000007ff657230 */ /* 0x000fe20000004100 */
[----:B------:R-:W-:Y:S01]  /*9dd0*/  F2FP.F16.E4M3.UNPACK_B R151, R151.H1 ;  /* 0x00000097ff97723e */ /* 0x000fe200030006ff */
[--C-:B------:R-:W-:Y:S01]  /*9de0*/  HADD2.F32 R102, -RZ, R6.reuse.H0_H0 ;  /* 0x20000006ff667230 */ /* 0x100fe20000004100 */
[----:B------:R-:W-:Y:S01]  /*9df0*/  F2FP.F16.E4M3.UNPACK_B R138, R163 ;  /* 0x000000a3ff8a723e */ /* 0x000fe200020006ff */
[----:B------:R-:W-:Y:S01]  /*9e00*/  HADD2.F32 R105, -RZ, R6.H1_H1 ;  /* 0x30000006ff697230 */ /* 0x000fe20000004100 */
[----:B------:R-:W-:Y:S01]  /*9e10*/  R2UR UR5, R193 ;  /* 0x00000000c10572ca */ /* 0x000fe200000e0000 */
[--C-:B------:R-:W-:Y:S01]  /*9e20*/  HADD2.F32 R106, -RZ, R5.reuse.H0_H0 ;  /* 0x20000005ff6a7230 */ /* 0x100fe20000004100 */
[----:B------:R-:W-:Y:S01]  /*9e30*/  F2FP.F16.E4M3.UNPACK_B R116, R157 ;  /* 0x0000009dff74723e */ /* 0x000fe200020006ff */
[----:B------:R-:W-:Y:S01]  /*9e40*/  HADD2.F32 R109, -RZ, R5.H1_H1 ;  /* 0x30000005ff6d7230 */ /* 0x000fe20000004100 */
[----:B------:R-:W-:Y:S01]  /*9e50*/  F2FP.F16.E4M3.UNPACK_B R120, R158 ;  /* 0x0000009eff78723e */ /* 0x000fe200020006ff */
[--C-:B------:R-:W-:Y:S01]  /*9e60*/  HADD2.F32 R110, -RZ, R4.reuse.H0_H0 ;  /* 0x20000004ff6e7230 */ /* 0x100fe20000004100 */
[----:B------:R-:W-:Y:S01]  /*9e70*/  F2FP.F16.E4M3.UNPACK_B R124, R159 ;  /* 0x0000009fff7c723e */ /* 0x000fe200020006ff */
[----:B------:R-:W-:Y:S01]  /*9e80*/  HADD2.F32 R113, -RZ, R4.H1_H1 ;  /* 0x30000004ff717230 */ /* 0x000fe20000004100 */
[----:B------:R-:W-:Y:S01]  /*9e90*/  F2FP.F16.E4M3.UNPACK_B R128, R160 ;  /* 0x000000a0ff80723e */ /* 0x000fe200020006ff */
[----:B------:R-:W1:Y:S01]  /*9ea0*/  LDTM.x64 R4, tmem[UR4+0xc0] ;  /* 0x0000c004000479ee */ /* 0x000e620008340000 */
[--C-:B------:R-:W-:Y:S01]  /*9eb0*/  HADD2.F32 R0, -RZ, R2.reuse.H0_H0 ;  /* 0x20000002ff007230 */ /* 0x100fe20000004100 */
[----:B------:R-:W-:Y:S01]  /*9ec0*/  NOP ;  /* 0x0000000000007918 */ /* 0x000fe20000000000 */
[----:B------:R-:W-:Y:S01]  /*9ed0*/  HADD2.F32 R2, -RZ, R2.H1_H1 ;  /* 0x30000002ff027230 */ /* 0x000fe20000004100 */
[----:B------:R-:W-:Y:S01]  /*9ee0*/  UIADD3 UR5, UPT, UPT, UR5, 0xd0, URZ ;  /* 0x000000d005057890 */ /* 0x000fe2000fffe0ff */
[--C-:B------:R-:W-:Y:S01]  /*9ef0*/  HADD2.F32 R86, -RZ, R149.reuse.H1_H1 ;  /* 0x30000095ff567230 */ /* 0x100fe20000004100 */
[----:B------:R-:W-:Y:S01]  /*9f00*/  F2FP.F16.E4M3.UNPACK_B R132, R161 ;  /* 0x000000a1ff84723e */ /* 0x000fe200020006ff */
[--C-:B------:R-:W-:Y:S01]  /*9f10*/  HADD2.F32 R114, -RZ, R116.reuse.H0_H0 ;  /* 0x20000074ff727230 */ /* 0x100fe20000004100 */
[----:B------:R-:W-:Y:S01]  /*9f20*/  UPRMT UR5, UR37, 0x654, UR5 ;  /* 0x0000065425057896 */ /* 0x000fe20008000005 */
[----:B------:R-:W-:Y:S01]  /*9f30*/  HADD2.F32 R117, -RZ, R116.H1_H1 ;  /* 0x30000074ff757230 */ /* 0x000fe20000004100 */
[----:B------:R-:W-:Y:S01]  /*9f40*/  F2FP.F16.E4M3.UNPACK_B R136, R162 ;  /* 0x000000a2ff88723e */ /* 0x000fe200020006ff */
[--C-:B------:R-:W-:Y:S01]  /*9f50*/  HADD2.F32 R118, -RZ, R120.reuse.H0_H0 ;  /* 0x20000078ff767230 */ /* 0x100fe20000004100 */
[----:B------:R-:W-:Y:S01]  /*9f60*/  F2FP.F16.E4M3.UNPACK_B R152, R152.H1 ;  /* 0x00000098ff98723e */ /* 0x000fe200030006ff */
[----:B------:R-:W-:Y:S01]  /*9f70*/  HADD2.F32 R121, -RZ, R120.H1_H1 ;  /* 0x30000078ff797230 */ /* 0x000fe20000004100 */
[----:B------:R-:W-:Y:S01]  /*9f80*/  F2FP.F16.E4M3.UNPACK_B R153, R153.H1 ;  /* 0x00000099ff99723e */ /* 0x000fe200030006ff */
[--C-:B------:R-:W-:Y:S01]  /*9f90*/  HADD2.F32 R122, -RZ, R124.reuse.H0_H0 ;  /* 0x2000007cff7a7230 */ /* 0x100fe20000004100 */
[----:B------:R-:W-:Y:S01]  /*9fa0*/  F2FP.F16.E4M3.UNPACK_B R154, R154.H1 ;  /* 0x0000009aff9a723e */ /* 0x000fe200030006ff */
[----:B-1----:R-:W-:Y:S01]  /*9fb0*/  SYNCS.ARRIVE.TRANS64.RED.A1T0 RZ, [UR5], RZ ;  /* 0x000000ffffff79a7 */ /* 0x002fe20008100405 */
[----:B------:R-:W-:Y:S01]  /*9fc0*/  HADD2.F32 R125, -RZ, R124.H1_H1 ;  /* 0x3000007cff7d7230 */ /* 0x000fe20000004100 */
[----:B------:R-:W-:Y:S01]  /*9fd0*/  F2FP.F16.E4M3.UNPACK_B R155, R155.H1 ;  /* 0x0000009bff9b723e */ /* 0x000fe200030006ff */
[--C-:B------:R-:W-:Y:S01]  /*9fe0*/  HADD2.F32 R126, -RZ, R128.reuse.H0_H0 ;  /* 0x20000080ff7e7230 */ /* 0x100fe20000004100 */
[----:B------:R-:W-:Y:S01]  /*9ff0*/  F2FP.F16.E4M3.UNPACK_B R156, R156.H1 ;  /* 0x0000009cff9c723e */ /* 0x000fe200030006ff */
[----:B------:R-:W-:Y:S01]  /*a000*/  HADD2.F32 R129, -RZ, R128.H1_H1 ;  /* 0x30000080ff817230 */ /* 0x000fe20000004100 */
[----:B------:R-:W-:Y:S01]  /*a010*/  F2FP.F16.E4M3.UNPACK_B R157, R157.H1 ;  /* 0x0000009dff9d723e */ /* 0x000fe200030006ff */
[C---:B------:R-:W-:Y:S01]  /*a020*/  FMUL R4, R78.reuse, R4 ;  /* 0x000000044e047220 */ /* 0x040fe20000400000 */
[C---:B------:R-:W-:Y:S01]  /*a030*/  FMUL R5, R78.reuse, R5 ;  /* 0x000000054e057220 */ /* 0x040fe20000400000 */
[----:B------:R-:W-:Y:S02]  /*a040*/  HADD2.F32 R3, -RZ, R148.H0_H0 ;  /* 0x20000094ff037230 */ /* 0x000fe40000004100 */
        /* <DEDUP_REMOVED lines=11> */
[----:B------:R-:W-:Y:S02]  /*a100*/  HADD2.F32 R130, -RZ, R132.H0_H0 ;  /* 0x20000084ff827230 */ /* 0x000fe40000004100 */
[C---:B------:R-:W-:Y:S01]  /*a110*/  FMUL R6, R78.reuse, R6 ;  /* 0x000000064e067220 */ /* 0x040fe20000400000 */
[----:B------:R-:W-:Y:S02]  /*a120*/  HADD2.F32 R82, -RZ, R148.H1_H1 ;  /* 0x30000094ff527230 */ /* 0x000fe40000004100 */
[C---:B------:R-:W-:Y:S01]  /*a130*/  FMUL R7, R78.reuse, R7 ;  /* 0x000000074e077220 */ /* 0x040fe20000400000 */
[----:B------:R-:W-:Y:S02]  /*a140*/  HADD2.F32 R85, -RZ, R149.H0_H0 ;  /* 0x20000095ff557230 */ /* 0x000fe40000004100 */
[C---:B------:R-:W-:Y:S01]  /*a150*/  FFMA R6, R81.reuse, R3, R6 ;  /* 0x0000000351067223 */ /* 0x040fe20000000006 */
[----:B------:R-:W-:Y:S02]  /*a160*/  HADD2.F32 R133, -RZ, R132.H1_H1 ;  /* 0x30000084ff857230 */ /* 0x000fe40000004100 */
[C---:B------:R-:W-:Y:S01]  /*a170*/  FFMA R7, R81.reuse, R82, R7 ;  /* 0x0000005251077223 */ /* 0x040fe20000000007 */
[C---:B------:R-:W-:Y:S01]  /*a180*/  FFMA R8, R81.reuse, R83, R8 ;  /* 0x0000005351087223 */ /* 0x040fe20000000008 */
[C---:B------:R-:W-:Y:S01]  /*a190*/  FFMA R9, R81.reuse, R84, R9 ;  /* 0x0000005451097223 */ /* 0x040fe20000000009 */
[--C-:B------:R-:W-:Y:S02]  /*a1a0*/  HADD2.F32 R82, -RZ, R138.reuse.H0_H0 ;  /* 0x2000008aff527230 */ /* 0x100fe40000004100 */
[C---:B------:R-:W-:Y:S01]  /*a1b0*/  FMUL R10, R78.reuse, R10 ;  /* 0x0000000a4e0a7220 */ /* 0x040fe20000400000 */
[----:B------:R-:W-:Y:S02]  /*a1c0*/  HADD2.F32 R83, -RZ, R138.H1_H1 ;  /* 0x3000008aff537230 */ /* 0x000fe40000004100 */
[C---:B------:R-:W-:Y:S01]  /*a1d0*/  FMUL R11, R78.reuse, R11 ;  /* 0x0000000b4e0b7220 */ /* 0x040fe20000400000 */
[----:B------:R-:W-:Y:S02]  /*a1e0*/  HADD2.F32 R89, -RZ, R150.H0_H0 ;  /* 0x20000096ff597230 */ /* 0x000fe40000004100 */
[C---:B------:R-:W-:Y:S01]  /*a1f0*/  FFMA R10, R81.reuse, R85, R10 ;  /* 0x00000055510a7223 */ /* 0x040fe2000000000a */
[--C-:B------:R-:W-:Y:S02]  /*a200*/  HADD2.F32 R134, -RZ, R136.reuse.H0_H0 ;  /* 0x20000088ff867230 */ /* 0x100fe40000004100 */
[C---:B------:R-:W-:Y:S01]  /*a210*/  FFMA R11, R81.reuse, R86, R11 ;  /* 0x00000056510b7223 */ /* 0x040fe2000000000b */
[C---:B------:R-:W-:Y:S01]  /*a220*/  FFMA R12, R81.reuse, R87, R12 ;  /* 0x00000057510c7223 */ /* 0x040fe2000000000c */
[----:B------:R-:W-:Y:S01]  /*a230*/  FFMA R13, R81, R88, R13 ;  /* 0x00000058510d7223 */ /* 0x000fe2000000000d */
[----:B------:R-:W-:Y:S01]  /*a240*/  F2FP.SATFINITE.E4M3.F32.PACK_AB_MERGE_C R86, R7, R6, RZ ;  /* 0x000000060756723e */ /* 0x000fe200048070ff */
[C---:B------:R-:W-:Y:S01]  /*a250*/  FMUL R7, R78.reuse, R24 ;  /* 0x000000184e077220 */ /* 0x040fe20000400000 */
[----:B------:R-:W-:Y:S01]  /*a260*/  F2FP.SATFINITE.E4M3.F32.PACK_AB_MERGE_C R138, R11, R10, RZ ;  /* 0x0000000a0b8a723e */ /* 0x000fe200048070ff */
[C---:B------:R-:W-:Y:S01]  /*a270*/  FMUL R10, R78.reuse, R25 ;  /* 0x000000194e0a7220 */ /* 0x040fe20000400000 */
[C---:B------:R-:W-:Y:S01]  /*a280*/  FMUL R25, R78.reuse, R32 ;  /* 0x000000204e197220 */ /* 0x040fe20000400000 */
[----:B------:R-:W-:Y:S02]  /*a290*/  HADD2.F32 R137, -RZ, R136.H1_H1 ;  /* 0x30000088ff897230 */ /* 0x000fe40000004100 */
[C---:B------:R-:W-:Y:S01]  /*a2a0*/  FMUL R14, R78.reuse, R14 ;  /* 0x0000000e4e0e7220 */ /* 0x040fe20000400000 */
[----:B------:R-:W-:Y:S02]  /*a2b0*/  HADD2.F32 R90, -RZ, R150.H1_H1 ;  /* 0x30000096ff5a7230 */ /* 0x000fe40000004100 */
[C---:B------:R-:W-:Y:S01]  /*a2c0*/  FMUL R15, R78.reuse, R15 ;  /* 0x0000000f4e0f7220 */ /* 0x040fe20000400000 */
[--C-:B------:R-:W-:Y:S02]  /*a2d0*/  HADD2.F32 R93, -RZ, R151.reuse.H0_H0 ;  /* 0x20000097ff5d7230 */ /* 0x100fe40000004100 */
[C---:B------:R-:W-:Y:S01]  /*a2e0*/  FFMA R14, R81.reuse, R89, R14 ;  /* 0x00000059510e7223 */ /* 0x040fe2000000000e */
[----:B------:R-:W-:Y:S02]  /*a2f0*/  HADD2.F32 R94, -RZ, R151.H1_H1 ;  /* 0x30000097ff5e7230 */ /* 0x000fe40000004100 */
[C---:B------:R-:W-:Y:S01]  /*a300*/  FFMA R15, R81.reuse, R90, R15 ;  /* 0x0000005a510f7223 */ /* 0x040fe2000000000f */
[C---:B------:R-:W-:Y:S01]  /*a310*/  FFMA R16, R81.reuse, R91, R16 ;  /* 0x0000005b51107223 */ /* 0x040fe20000000010 */
[----:B------:R-:W-:Y:S01]  /*a320*/  FFMA R17, R81, R92, R17 ;  /* 0x0000005c51117223 */ /* 0x000fe20000000011 */
[C---:B------:R-:W-:Y:S01]  /*a330*/  FMUL R18, R78.reuse, R18 ;  /* 0x000000124e127220 */ /* 0x040fe20000400000 */
[C---:B------:R-:W-:Y:S01]  /*a340*/  FMUL R19, R78.reuse, R19 ;  /* 0x000000134e137220 */ /* 0x040fe20000400000 */
[--C-:B------:R-:W-:Y:S01]  /*a350*/  HADD2.F32 R96, -RZ, R152.reuse.H0_H0 ;  /* 0x20000098ff607230 */ /* 0x100fe20000004100 */
[----:B------:R-:W-:Y:S01]  /*a360*/  F2FP.SATFINITE.E4M3.F32.PACK_AB_MERGE_C R14, R15, R14, RZ ;  /* 0x0000000e0f0e723e */ /* 0x000fe200048070ff */
[C---:B------:R-:W-:Y:S01]  /*a370*/  FFMA R18, R81.reuse, R93, R18 ;  /* 0x0000005d51127223 */ /* 0x040fe20000000012 */
[C---:B------:R-:W-:Y:S01]  /*a380*/  FFMA R19, R81.reuse, R94, R19 ;  /* 0x0000005e51137223 */ /* 0x040fe20000000013 */
[C---:B------:R-:W-:Y:S01]  /*a390*/  FFMA R0, R81.reuse, R95, R0 ;  /* 0x0000005f51007223 */ /* 0x040fe20000000000 */
[----:B------:R-:W-:Y:S01]  /*a3a0*/  FFMA R2, R81, R97, R2 ;  /* 0x0000006151027223 */ /* 0x000fe20000000002 */
[----:B------:R-:W-:Y:S02]  /*a3b0*/  HADD2.F32 R99, -RZ, R152.H1_H1 ;  /* 0x30000098ff637230 */ /* 0x000fe40000004100 */
[C---:B------:R-:W-:Y:S01]  /*a3c0*/  FMUL R3, R78.reuse, R22 ;  /* 0x000000164e037220 */ /* 0x040fe20000400000 */
[----:B------:R-:W-:Y:S01]  /*a3d0*/  F2FP.SATFINITE.E4M3.F32.PACK_AB_MERGE_C R18, R19, R18, RZ ;  /* 0x000000121312723e */ /* 0x000fe200048070ff */
[C---:B------:R-:W-:Y:S01]  /*a3e0*/  FMUL R22, R78.reuse, R29 ;  /* 0x0000001d4e167220 */ /* 0x040fe20000400000 */
[C---:B------:R-:W-:Y:S01]  /*a3f0*/  FMUL R29, R78.reuse, R36 ;  /* 0x000000244e1d7220 */ /* 0x040fe20000400000 */
[C---:B------:R-:W-:Y:S01]  /*a400*/  FFMA R3, R81.reuse, R96, R3 ;  /* 0x0000006051037223 */ /* 0x040fe20000000003 */
[C---:B------:R-:W-:Y:S01]  /*a410*/  FMUL R6, R78.reuse, R23 ;  /* 0x000000174e067220 */ /* 0x040fe20000400000 */
[--C-:B------:R-:W-:Y:S02]  /*a420*/  HADD2.F32 R100, -RZ, R153.reuse.H0_H0 ;  /* 0x20000099ff647230 */ /* 0x100fe40000004100 */
[C---:B------:R-:W-:Y:S01]  /*a430*/  FMUL R11, R78.reuse, R26 ;  /* 0x0000001a4e0b7220 */ /* 0x040fe20000400000 */
[----:B------:R-:W-:Y:S02]  /*a440*/  HADD2.F32 R103, -RZ, R153.H1_H1 ;  /* 0x30000099ff677230 */ /* 0x000fe40000004100 */
[C---:B------:R-:W-:Y:S01]  /*a450*/  FFMA R6, R81.reuse, R99, R6 ;  /* 0x0000006351067223 */ /* 0x040fe20000000006 */
[C---:B------:R-:W-:Y:S01]  /*a460*/  FFMA R7, R81.reuse, R98, R7 ;  /* 0x0000006251077223 */ /* 0x040fe20000000007 */
[C---:B------:R-:W-:Y:S01]  /*a470*/  FFMA R10, R81.reuse, R101, R10 ;  /* 0x00000065510a7223 */ /* 0x040fe2000000000a */
[C---:B------:R-:W-:Y:S01]  /*a480*/  FFMA R11, R81.reuse, R100, R11 ;  /* 0x00000064510b7223 */ /* 0x040fe2000000000b */
[----:B------:R-:W-:Y:S01]  /*a490*/  FMUL R26, R78, R33 ;  /* 0x000000214e1a7220 */ /* 0x000fe20000400000 */
[----:B------:R-:W-:Y:S01]  /*a4a0*/  F2FP.SATFINITE.E4M3.F32.PACK_AB_MERGE_C R3, R6, R3, RZ ;  /* 0x000000030603723e */ /* 0x000fe200048070ff */
[C---:B------:R-:W-:Y:S01]  /*a4b0*/  FMUL R33, R78.reuse, R40 ;  /* 0x000000284e217220 */ /* 0x040fe20000400000 */
        /* <DEDUP_REMOVED lines=8> */
[C---:B------:R-:W-:Y:S01]  /*a540*/  FMUL R30, R78.reuse, R37 ;  /* 0x000000254e1e7220 */ /* 0x040fe20000400000 */
[C---:B------:R-:W-:Y:S01]  /*a550*/  FMUL R37, R78.reuse, R44 ;  /* 0x0000002c4e257220 */ /* 0x040fe20000400000 */
[C---:B------:R-:W-:Y:S01]  /*a560*/  FMUL R24, R78.reuse, R31 ;  /* 0x0000001f4e187220 */ /* 0x040fe20000400000 */
[----:B------:R-:W-:Y:S01]  /*a570*/  F2FP.F16.E4M3.UNPACK_B R158, R158.H1 ;  /* 0x0000009eff9e723e */ /* 0x000fe200030006ff */
[--C-:B------:R-:W-:Y:S02]  /*a580*/  HADD2.F32 R108, -RZ, R155.reuse.H0_H0 ;  /* 0x2000009bff6c7230 */ /* 0x100fe40000004100 */
[----:B------:R-:W-:Y:S01]  /*a590*/  FMUL R27, R78, R34 ;  /* 0x000000224e1b7220 */ /* 0x000fe20000400000 */
[----:B------:R-:W-:Y:S02]  /*a5a0*/  HADD2.F32 R111, -RZ, R155.H1_H1 ;  /* 0x3000009bff6f7230 */ /* 0x000fe40000004100 */
[C---:B------:R-:W-:Y:S01]  /*a5b0*/  FFMA R24, R81.reuse, R107, R24 ;  /* 0x0000006b51187223 */ /* 0x040fe20000000018 */
[----:B------:R-:W-:Y:S01]  /*a5c0*/  F2FP.F16.E4M3.UNPACK_B R159, R159.H1 ;  /* 0x0000009fff9f723e */ /* 0x000fe200030006ff */
[C---:B------:R-:W-:Y:S01]  /*a5d0*/  FFMA R25, R81.reuse, R106, R25 ;  /* 0x0000006a51197223 */ /* 0x040fe20000000019 */
[C---:B------:R-:W-:Y:S01]  /*a5e0*/  FFMA R26, R81.reuse, R109, R26 ;  /* 0x0000006d511a7223 */ /* 0x040fe2000000001a */
[----:B------:R-:W-:Y:S01]  /*a5f0*/  F2FP.F16.E4M3.UNPACK_B R160, R160.H1 ;  /* 0x000000a0ffa0723e */ /* 0x000fe200030006ff */
[C---:B------:R-:W-:Y:S01]  /*a600*/  FFMA R27, R81.reuse, R108, R27 ;  /* 0x0000006c511b7223 */ /* 0x040fe2000000001b */
[----:B------:R-:W-:Y:S01]  /*a610*/  F2FP.SATFINITE.E4M3.F32.PACK_AB_MERGE_C R6, R24, R23, RZ ;  /* 0x000000171806723e */ /* 0x000fe200048070ff */
[C---:B------:R-:W-:Y:S01]  /*a620*/  FMUL R34, R78.reuse, R41 ;  /* 0x000000294e227220 */ /* 0x040fe20000400000 */
[C---:B------:R-:W-:Y:S01]  /*a630*/  FMUL R41, R78.reuse, R48 ;  /* 0x000000304e297220 */ /* 0x040fe20000400000 */
[----:B------:R-:W-:Y:S01]  /*a640*/  FMUL R28, R78, R35 ;  /* 0x000000234e1c7220 */ /* 0x000fe20000400000 */
[----:B------:R-:W-:Y:S01]  /*a650*/  F2FP.F16.E4M3.UNPACK_B R161, R161.H1 ;  /* 0x000000a1ffa1723e */ /* 0x000fe200030006ff */
[--C-:B------:R-:W-:Y:S01]  /*a660*/  HADD2.F32 R112, -RZ, R156.reuse.H0_H0 ;  /* 0x2000009cff707230 */ /* 0x100fe20000004100 */
[----:B------:R-:W-:Y:S01]  /*a670*/  F2FP.SATFINITE.E4M3.F32.PACK_AB_MERGE_C R6, R22, R21, R6 ;  /* 0x000000151606723e */ /* 0x000fe20004807006 */
[C---:B------:R-:W-:Y:S01]  /*a680*/  FFMA R28, R81.reuse, R111, R28 ;  /* 0x0000006f511c7223 */ /* 0x040fe2000000001c */
[C---:B------:R-:W-:Y:S01]  /*a690*/  FFMA R29, R81.reuse, R110, R29 ;  /* 0x0000006e511d7223 */ /* 0x040fe2000000001d */
[C---:B------:R-:W-:Y:S01]  /*a6a0*/  FFMA R30, R81.reuse, R113, R30 ;  /* 0x00000071511e7223 */ /* 0x040fe2000000001e */
[----:B------:R-:W-:Y:S02]  /*a6b0*/  HADD2.F32 R115, -RZ, R156.H1_H1 ;  /* 0x3000009cff737230 */ /* 0x000fe40000004100 */
[C---:B------:R-:W-:Y:S01]  /*a6c0*/  FMUL R31, R78.reuse, R38 ;  /* 0x000000264e1f7220 */ /* 0x040fe20000400000 */
[----:B------:R-:W-:Y:S01]  /*a6d0*/  F2FP.F16.E4M3.UNPACK_B R162, R162.H1 ;  /* 0x000000a2ffa2723e */ /* 0x000fe200030006ff */
[C---:B------:R-:W-:Y:S01]  /*a6e0*/  FMUL R38, R78.reuse, R45 ;  /* 0x0000002d4e267220 */ /* 0x040fe20000400000 */
[C---:B------:R-:W-:Y:S01]  /*a6f0*/  FMUL R45, R78.reuse, R52 ;  /* 0x000000344e2d7220 */ /* 0x040fe20000400000 */
[----:B------:R-:W-:Y:S01]  /*a700*/  F2FP.F16.E4M3.UNPACK_B R163, R163.H1 ;  /* 0x000000a3ffa3723e */ /* 0x000fe200030006ff */
[----:B------:R-:W-:Y:S01]  /*a710*/  FFMA R31, R81, R112, R31 ;  /* 0x00000070511f7223 */ /* 0x000fe2000000001f */
[----:B------:R-:W-:Y:S01]  /*a720*/  FMUL R52, R78, R59 ;  /* 0x0000003b4e347220 */ /* 0x000fe20000400000 */
[----:B------:R-:W-:Y:S01]  /*a730*/  IADD3 R76, PT, PT, R76, 0x1, RZ ;  /* 0x000000014c4c7810 */ /* 0x000fe20007ffe0ff */
[C---:B------:R-:W-:Y:S01]  /*a740*/  FMUL R59, R78.reuse, R66 ;  /* 0x000000424e3b7220 */ /* 0x040fe20000400000 */
[----:B------:R-:W-:Y:S01]  /*a750*/  F2FP.SATFINITE.E4M3.F32.PACK_AB_MERGE_C R66, R13, R12, R14 ;  /* 0x0000000c0d42723e */ /* 0x000fe2000480700e */
[C---:B------:R-:W-:Y:S01]  /*a760*/  FMUL R32, R78.reuse, R39 ;  /* 0x000000274e207220 */ /* 0x040fe20000400000 */
[--C-:B------:R-:W-:Y:S02]  /*a770*/  HADD2.F32 R116, -RZ, R157.reuse.H0_H0 ;  /* 0x2000009dff747230 */ /* 0x100fe40000004100 */
[C---:B------:R-:W-:Y:S01]  /*a780*/  FMUL R35, R78.reuse, R42 ;  /* 0x0000002a4e237220 */ /* 0x040fe20000400000 */
[----:B------:R-:W-:Y:S02]  /*a790*/  HADD2.F32 R119, -RZ, R157.H1_H1 ;  /* 0x3000009dff777230 */ /* 0x000fe40000004100 */
[C---:B------:R-:W-:Y:S01]  /*a7a0*/  FFMA R32, R81.reuse, R115, R32 ;  /* 0x0000007351207223 */ /* 0x040fe20000000020 */
[----:B------:R-:W-:Y:S01]  /*a7b0*/  FMUL R36, R78, R43 ;  /* 0x0000002b4e247220 */ /* 0x000fe20000400000 */
[C---:B------:R-:W-:Y:S01]  /*a7c0*/  FFMA R33, R81.reuse, R114, R33 ;  /* 0x0000007251217223 */ /* 0x040fe20000000021 */
[C---:B------:R-:W-:Y:S01]  /*a7d0*/  FFMA R34, R81.reuse, R117, R34 ;  /* 0x0000007551227223 */ /* 0x040fe20000000022 */
[--C-:B------:R-:W-:Y:S01]  /*a7e0*/  HADD2.F32 R120, -RZ, R158.reuse.H0_H0 ;  /* 0x2000009eff787230 */ /* 0x100fe20000004100 */
[----:B------:R-:W-:Y:S01]  /*a7f0*/  F2FP.SATFINITE.E4M3.F32.PACK_AB_MERGE_C R32, R32, R31, RZ ;  /* 0x0000001f2020723e */ /* 0x000fe200048070ff */
[C---:B------:R-:W-:Y:S01]  /*a800*/  FFMA R35, R81.reuse, R116, R35 ;  /* 0x0000007451237223 */ /* 0x040fe20000000023 */
[----:B------:R-:W-:Y:S02]  /*a810*/  HADD2.F32 R123, -RZ, R158.H1_H1 ;  /* 0x3000009eff7b7230 */ /* 0x000fe40000004100 */
[----:B------:R-:W-:Y:S01]  /*a820*/  FMUL R39, R78, R46 ;  /* 0x0000002e4e277220 */ /* 0x000fe20000400000 */
[----:B------:R-:W-:Y:S01]  /*a830*/  F2FP.SATFINITE.E4M3.F32.PACK_AB_MERGE_C R32, R30, R29, R32 ;  /* 0x0000001d1e20723e */ /* 0x000fe20004807020 */
[C---:B------:R-:W-:Y:S01]  /*a840*/  FFMA R36, R81.reuse, R119, R36 ;  /* 0x0000007751247223 */ /* 0x040fe20000000024 */
[C---:B------:R-:W-:Y:S01]  /*a850*/  FMUL R40, R78.reuse, R47 ;  /* 0x0000002f4e287220 */ /* 0x040fe20000400000 */
[C---:B------:R-:W-:Y:S01]  /*a860*/  FFMA R37, R81.reuse, R118, R37 ;  /* 0x0000007651257223 */ /* 0x040fe20000000025 */
[C---:B------:R-:W-:Y:S01]  /*a870*/  FFMA R38, R81.reuse, R121, R38 ;  /* 0x0000007951267223 */ /* 0x040fe20000000026 */
[C---:B------:R-:W-:Y:S01]  /*a880*/  FMUL R42, R78.reuse, R49 ;  /* 0x000000314e2a7220 */ /* 0x040fe20000400000 */
        /* <DEDUP_REMOVED lines=8> */
[C---:B------:R-:W-:Y:S01]  /*a910*/  FMUL R57, R78.reuse, R64 ;  /* 0x000000404e397220 */ /* 0x040fe20000400000 */
[----:B------:R-:W-:Y:S01]  /*a920*/  FFMA R42, R81, R125, R42 ;  /* 0x0000007d512a7223 */ /* 0x000fe2000000002a */
[C---:B------:R-:W-:Y:S01]  /*a930*/  FMUL R46, R78.reuse, R53 ;  /* 0x000000354e2e7220 */ /* 0x040fe20000400000 */
[--C-:B------:R-:W-:Y:S01]  /*a940*/  HADD2.F32 R128, -RZ, R160.reuse.H0_H0 ;  /* 0x200000a0ff807230 */ /* 0x100fe20000004100 */
[----:B------:R-:W-:Y:S01]  /*a950*/  F2FP.SATFINITE.E4M3.F32.PACK_AB_MERGE_C R64, R5, R4, R86 ;  /* 0x000000040540723e */ /* 0x000fe20004807056 */
[C---:B------:R-:W-:Y:S01]  /*a960*/  FMUL R51, R78.reuse, R58 ;  /* 0x0000003a4e337220 */ /* 0x040fe20000400000 */
[C---:B------:R-:W-:Y:S01]  /*a970*/  FMUL R53, R78.reuse, R60 ;  /* 0x0000003c4e357220 */ /* 0x040fe20000400000 */
[C---:B------:R-:W-:Y:S01]  /*a980*/  FFMA R43, R81.reuse, R124, R43 ;  /* 0x0000007c512b7223 */ /* 0x040fe2000000002b */
[----:B------:R-:W-:Y:S02]  /*a990*/  HADD2.F32 R131, -RZ, R160.H1_H1 ;  /* 0x300000a0ff837230 */ /* 0x000fe40000004100 */
[C---:B------:R-:W-:Y:S01]  /*a9a0*/  FMUL R47, R78.reuse, R54 ;  /* 0x000000364e2f7220 */ /* 0x040fe20000400000 */
[C---:B------:R-:W-:Y:S01]  /*a9b0*/  FMUL R58, R78.reuse, R65 ;  /* 0x000000414e3a7220 */ /* 0x040fe20000400000 */
[----:B------:R-:W-:Y:S01]  /*a9c0*/  FMUL R60, R78, R67 ;  /* 0x000000434e3c7220 */ /* 0x000fe20000400000 */
[----:B------:R-:W-:Y:S01]  /*a9d0*/  F2FP.SATFINITE.E4M3.F32.PACK_AB_MERGE_C R5, R20, R11, RZ ;  /* 0x0000000b1405723e */ /* 0x000fe200048070ff */
[----:B------:R-:W-:Y:S01]  /*a9e0*/  FFMA R44, R81, R127, R44 ;  /* 0x0000007f512c7223 */ /* 0x000fe2000000002c */
[C---:B------:R-:W-:Y:S01]  /*a9f0*/  FMUL R48, R78.reuse, R55 ;  /* 0x000000374e307220 */ /* 0x040fe20000400000 */
[----:B------:R-:W-:Y:S01]  /*aa00*/  F2FP.SATFINITE.E4M3.F32.PACK_AB_MERGE_C R65, R9, R8, R138 ;  /* 0x000000080941723e */ /* 0x000fe2000480708a */
[----:B------:R-:W-:Y:S01]  /*aa10*/  FFMA R45, R81, R126, R45 ;  /* 0x0000007e512d7223 */ /* 0x000fe2000000002d */
[----:B------:R-:W-:Y:S01]  /*aa20*/  F2FP.SATFINITE.E4M3.F32.PACK_AB_MERGE_C R67, R17, R16, R18 ;  /* 0x000000101143723e */ /* 0x000fe20004807012 */
[----:B------:R-:W-:Y:S01]  /*aa30*/  FMUL R49, R78, R56 ;  /* 0x000000384e317220 */ /* 0x000fe20000400000 */
[C---:B------:R-:W-:Y:S01]  /*aa40*/  FFMA R46, R81.reuse, R129, R46 ;  /* 0x00000081512e7223 */ /* 0x040fe2000000002e */
[--C-:B------:R-:W-:Y:S02]  /*aa50*/  HADD2.F32 R132, -RZ, R161.reuse.H0_H0 ;  /* 0x200000a1ff847230 */ /* 0x100fe40000004100 */
[C---:B------:R-:W-:Y:S01]  /*aa60*/  FFMA R47, R81.reuse, R128, R47 ;  /* 0x00000080512f7223 */ /* 0x040fe2000000002f */
[----:B------:R1:W-:Y:S01]  /*aa70*/  STS.128 [R172+UR49+0xa200], R64 ;  /* 0x00a20040ac007988 */ /* 0x0003e20008000c31 */
[----:B------:R-:W-:Y:S01]  /*aa80*/  HADD2.F32 R135, -RZ, R161.H1_H1 ;  /* 0x300000a1ff877230 */ /* 0x000fe20000004100 */
[----:B------:R-:W-:Y:S01]  /*aa90*/  F2FP.SATFINITE.E4M3.F32.PACK_AB_MERGE_C R5, R10, R7, R5 ;  /* 0x000000070a05723e */ /* 0x000fe20004807005 */
[C---:B------:R-:W-:Y:S01]  /*aaa0*/  FFMA R48, R81.reuse, R131, R48 ;  /* 0x0000008351307223 */ /* 0x040fe20000000030 */
[----:B------:R-:W-:Y:S01]  /*aab0*/  F2FP.SATFINITE.E4M3.F32.PACK_AB_MERGE_C R7, R28, R27, RZ ;  /* 0x0000001b1c07723e */ /* 0x000fe200048070ff */
        /* <DEDUP_REMOVED lines=8> */
[----:B------:R-:W-:Y:S01]  /*ab40*/  FMUL R56, R78, R63 ;  /* 0x0000003f4e387220 */ /* 0x000fe20000400000 */
[----:B------:R-:W-:Y:S01]  /*ab50*/  F2FP.SATFINITE.E4M3.F32.PACK_AB_MERGE_C R4, R2, R0, R3 ;  /* 0x000000000204723e */ /* 0x000fe20004807003 */
[C---:B------:R-:W-:Y:S01]  /*ab60*/  FFMA R53, R81.reuse, R134, R53 ;  /* 0x0000008651357223 */ /* 0x040fe20000000035 */
[----:B------:R-:W-:Y:S01]  /*ab70*/  F2FP.SATFINITE.E4M3.F32.PACK_AB_MERGE_C R7, R26, R25, R7 ;  /* 0x000000191a07723e */ /* 0x000fe20004807007 */
[C---:B------:R-:W-:Y:S01]  /*ab80*/  FFMA R54, R81.reuse, R137, R54 ;  /* 0x0000008951367223 */ /* 0x040fe20000000036 */
[--C-:B------:R-:W-:Y:S02]  /*ab90*/  HADD2.F32 R84, -RZ, R163.reuse.H0_H0 ;  /* 0x200000a3ff547230 */ /* 0x100fe40000004100 */
[C---:B------:R-:W-:Y:S01]  /*aba0*/  FFMA R55, R81.reuse, R136, R55 ;  /* 0x0000008851377223 */ /* 0x040fe20000000037 */
[----:B------:R-:W-:Y:S01]  /*abb0*/  HADD2.F32 R85, -RZ, R163.H1_H1 ;  /* 0x300000a3ff557230 */ /* 0x000fe20000004100 */
[----:B------:R1:W-:Y:S01]  /*abc0*/  STS.128 [R192+0xa010], R4 ;  /* 0x00a01004c0007388 */ /* 0x0003e20000000c00 */
[----:B------:R-:W-:Y:S01]  /*abd0*/  F2FP.SATFINITE.E4M3.F32.PACK_AB_MERGE_C R35, R36, R35, RZ ;  /* 0x000000232423723e */ /* 0x000fe200048070ff */
[C---:B------:R-:W-:Y:S01]  /*abe0*/  FFMA R56, R81.reuse, R139, R56 ;  /* 0x0000008b51387223 */ /* 0x040fe20000000038 */
[----:B------:R-:W-:Y:S01]  /*abf0*/  F2FP.SATFINITE.E4M3.F32.PACK_AB_MERGE_C R39, R40, R39, RZ ;  /* 0x000000272827723e */ /* 0x000fe200048070ff */
[C---:B------:R-:W-:Y:S01]  /*ac00*/  FFMA R57, R81.reuse, R82, R57 ;  /* 0x0000005251397223 */ /* 0x040fe20000000039 */
[----:B------:R-:W-:Y:S01]  /*ac10*/  F2FP.SATFINITE.E4M3.F32.PACK_AB_MERGE_C R43, R44, R43, RZ ;  /* 0x0000002b2c2b723e */ /* 0x000fe200048070ff */
[C---:B------:R-:W-:Y:S01]  /*ac20*/  FFMA R58, R81.reuse, R83, R58 ;  /* 0x00000053513a7223 */ /* 0x040fe2000000003a */
[C---:B------:R-:W-:Y:S01]  /*ac30*/  FFMA R59, R81.reuse, R84, R59 ;  /* 0x00000054513b7223 */ /* 0x040fe2000000003b */
[----:B------:R-:W-:Y:S01]  /*ac40*/  F2FP.SATFINITE.E4M3.F32.PACK_AB_MERGE_C R33, R34, R33, R35 ;  /* 0x000000212221723e */ /* 0x000fe20004807023 */
        /* <DEDUP_REMOVED lines=11> */
[----:B------:R-:W-:Y:S05]  /*ad00*/  F2FP.SATFINITE.E4M3.F32.PACK_AB_MERGE_C R51, R58, R57, R59 ;  /* 0x000000393a33723e */ /* 0x000fea000480703b */
        /* <DEDUP_REMOVED lines=18> */
.L_x_125:
[----:B------:R-:W-:Y:S05]  /*ae30*/  BSYNC.RECONVERGENT B0 ;  /* 0x0000000000007941 */ /* 0x000fea0003800200 */
.L_x_124:
[----:B------:R-:W-:Y:S01]  /*ae40*/  BAR.SYNC.DEFER_BLOCKING 0x1, 0x80 ;  /* 0x0042000000007b1d */ /* 0x000fe20000010000 */
[----:B------:R-:W-:Y:S01]  /*ae50*/  ISETP.NE.AND P2, PT, R190, RZ, PT ;  /* 0x000000ffbe00720c */ /* 0x000fe20003f45270 */
[----:B------:R-:W-:Y:S01]  /*ae60*/  IMAD.IADD R20, R75, 0x1, R147 ;  /* 0x000000014b147824 */ /* 0x000fe200078e0293 */
[----:B------:R-:W-:Y:S01]  /*ae70*/  ISETP.NE.AND P0, PT, R191, 0x2, PT ;  /* 0x00000002bf00780c */ /* 0x000fe20003f05270 */
[----:B------:R-:W-:Y:S01]  /*ae80*/  IMAD.IADD R21, R77, 0x1, R170 ;  /* 0x000000014d157824 */ /* 0x000fe200078e02aa */
[----:B------:R-:W-:Y:S02]  /*ae90*/  ISETP.NE.AND P1, PT, R76, 0x2, PT ;  /* 0x000000024c00780c */ /* 0x000fe40003f25270 */
[----:B------:R-:W-:Y:S02]  /*aea0*/  SEL R3, RZ, 0x1, P0 ;  /* 0x00000001ff037807 */ /* 0x000fe40000000000 */
[----:B------:R-:W-:Y:S02]  /*aeb0*/  SEL R0, RZ, 0x1, P1 ;  /* 0x00000001ff007807 */ /* 0x000fe40000800000 */
[----:B------:R-:W-:Y:S02]  /*aec0*/  LOP3.LUT R182, R182, R3, RZ, 0x3c, !PT ;  /* 0x00000003b6b67212 */ /* 0x000fe400078e3cff */
[----:B------:R-:W-:Y:S02]  /*aed0*/  LOP3.LUT R183, R183, R0, RZ, 0x3c, !PT ;  /* 0x00000000b7b77212 */ /* 0x000fe400078e3cff */
[----:B------:R-:W-:Y:S02]  /*aee0*/  @P2 R2UR UR36, R179 ;  /* 0x00000000b32422ca */ /* 0x000fe400000e0000 */
[----:B------:R-:W-:Y:S02]  /*aef0*/  SEL R191, R191, RZ, P0 ;  /* 0x000000ffbfbf7207 */ /* 0x000fe40000000000 */
[----:B------:R-:W-:Y:S01]  /*af00*/  SEL R76, R76, RZ, P1 ;  /* 0x000000ff4c4c7207 */ /* 0x000fe20000800000 */
[----:B------:R-:W-:Y:S10]  /*af10*/  @P2 BRA `(.L_x_126) ;  /* 0xffffff9800d82947 */ /* 0x000ff4000383ffff */
[----:B------:R-:W-:Y:S05]  /*af20*/  EXIT ;  /* 0x000000000000794d */ /* 0x000fea0003800000 */
.L_x_19:
[----:B--2---:R2:W1:Y:S02]  /*af30*/  SYNCS.PHASECHK.TRANS64.TRYWAIT P0, [R3+URZ+0xf0], R2 ;  /* 0x0000f002030075a7 */ /* 0x00446400080011ff */
[----:B-1----:R-:W-:Y:S05]  /*af40*/  @!P0 NANOSLEEP.SYNCS 0x989680 ;  /* 0x009896800000895d */ /* 0x002fea0003900000 */
[----:B------:R-:W1:Y:S02]  /*af50*/  @!P0 SYNCS.PHASECHK.TRANS64 P0, [R3+URZ+0xf0], R2 ;  /* 0x0000f002030085a7 */ /* 0x000e6400080010ff */
[----:B-1----:R-:W-:Y:S05]  /*af60*/  @!P0 BRA `(.L_x_19) ;  /* 0xfffffffc00f08947 */ /* 0x002fea000383ffff */
[----:B------:R-:W-:Y:S05]  /*af70*/  BRA `(.L_x_127) ;  /* 0xffffff6400907947 */ /* 0x000fea000383ffff */
.L_x_22:
[----:B-1----:R-:W-:-:S07]  /*af80*/  MOV R2, UR33 ;  /* 0x0000002100027c02 */ /* 0x002fce0008000f00 */
.L_x_128:
[----:B-1----:R1:W2:Y:S02]  /*af90*/  SYNCS.PHASECHK.TRANS64.TRYWAIT P0, [R2+URZ+0x28], R5 ;  /* 0x00002805020075a7 */ /* 0x0022a400080011ff */
[----:B--2---:R-:W-:Y:S05]  /*afa0*/  @!P0 NANOSLEEP.SYNCS 0x989680 ;  /* 0x009896800000895d */ /* 0x004fea0003900000 */
[----:B------:R-:W2:Y:S02]  /*afb0*/  @!P0 SYNCS.PHASECHK.TRANS64 P0, [R2+URZ+0x28], R5 ;  /* 0x00002805020085a7 */ /* 0x000ea400080010ff */
[----:B--2---:R-:W-:Y:S05]  /*afc0*/  @!P0 BRA `(.L_x_128) ;  /* 0xfffffffc00f08947 */ /* 0x004fea000383ffff */
[----:B------:R-:W-:Y:S05]  /*afd0*/  BRA `(.L_x_21) ;  /* 0xffffff6400e07947 */ /* 0x000fea000383ffff */
.L_x_28:
[----:B-1----:R-:W-:-:S07]  /*afe0*/  MOV R2, UR17 ;  /* 0x0000001100027c02 */ /* 0x002fce0008000f00 */
.L_x_129:
[----:B-1----:R1:W2:Y:S02]  /*aff0*/  SYNCS.PHASECHK.TRANS64.TRYWAIT P0, [R2+URZ+0x28], R5 ;  /* 0x00002805020075a7 */ /* 0x0022a400080011ff */
[----:B--2---:R-:W-:Y:S05]  /*b000*/  @!P0 NANOSLEEP.SYNCS 0x989680 ;  /* 0x009896800000895d */ /* 0x004fea0003900000 */
[----:B------:R-:W2:Y:S02]  /*b010*/  @!P0 SYNCS.PHASECHK.TRANS64 P0, [R2+URZ+0x28], R5 ;  /* 0x00002805020085a7 */ /* 0x000ea400080010ff */
[----:B--2---:R-:W-:Y:S05]  /*b020*/  @!P0 BRA `(.L_x_129) ;  /* 0xfffffffc00f08947 */ /* 0x004fea000383ffff */
[----:B------:R-:W-:Y:S05]  /*b030*/  BRA `(.L_x_27) ;  /* 0xffffff6800887947 */ /* 0x000fea000383ffff */
.L_x_32:
[----:B-1----:R1:W2:Y:S02]  /*b040*/  SYNCS.PHASECHK.TRANS64.TRYWAIT P0, [R2+URZ+0xa0], R3 ;  /* 0x0000a003020075a7 */ /* 0x0022a400080011ff */
[----:B--2---:R-:W-:Y:S05]  /*b050*/  @!P0 NANOSLEEP.SYNCS 0x989680 ;  /* 0x009896800000895d */ /* 0x004fea0003900000 */
[----:B------:R-:W2:Y:S02]  /*b060*/  @!P0 SYNCS.PHASECHK.TRANS64 P0, [R2+URZ+0xa0], R3 ;  /* 0x0000a003020085a7 */ /* 0x000ea400080010ff */
[----:B--2---:R-:W-:Y:S05]  /*b070*/  @!P0 BRA `(.L_x_32) ;  /* 0xfffffffc00f08947 */ /* 0x004fea000383ffff */
[----:B------:R-:W-:Y:S05]  /*b080*/  BRA `(.L_x_130) ;  /* 0xffffff6c00187947 */ /* 0x000fea000383ffff */
.L_x_36:
[----:B----4-:R-:W-:-:S07]  /*b090*/  MOV R0, UR5 ;  /* 0x0000000500007c02 */ /* 0x010fce0008000f00 */
.L_x_131:
[----:B-1----:R1:W2:Y:S02]  /*b0a0*/  SYNCS.PHASECHK.TRANS64.TRYWAIT P0, [R0+URZ], R3 ;  /* 0x00000003000075a7 */ /* 0x0022a400080011ff */
[----:B--2---:R-:W-:Y:S05]  /*b0b0*/  @!P0 NANOSLEEP.SYNCS 0x989680 ;  /* 0x009896800000895d */ /* 0x004fea0003900000 */
[----:B------:R-:W2:Y:S02]  /*b0c0*/  @!P0 SYNCS.PHASECHK.TRANS64 P0, [R0+URZ], R3 ;  /* 0x00000003000085a7 */ /* 0x000ea400080010ff */
[----:B--2---:R-:W-:Y:S05]  /*b0d0*/  @!P0 BRA `(.L_x_131) ;  /* 0xfffffffc00f08947 */ /* 0x004fea000383ffff */
[----:B------:R-:W-:Y:S05]  /*b0e0*/  BRA `(.L_x_132) ;  /* 0xffffff7000887947 */ /* 0x000fea000383ffff */
.L_x_37:
[----:B----4-:R-:W-:-:S07]  /*b0f0*/  MOV R0, UR5 ;  /* 0x0000000500007c02 */ /* 0x010fce0008000f00 */
.L_x_133:
[----:B-1----:R1:W2:Y:S02]  /*b100*/  SYNCS.PHASECHK.TRANS64.TRYWAIT P0, [R0+URZ], R3 ;  /* 0x00000003000075a7 */ /* 0x0022a400080011ff */
[----:B--2---:R-:W-:Y:S05]  /*b110*/  @!P0 NANOSLEEP.SYNCS 0x989680 ;  /* 0x009896800000895d */ /* 0x004fea0003900000 */
[----:B------:R-:W2:Y:S02]  /*b120*/  @!P0 SYNCS.PHASECHK.TRANS64 P0, [R0+URZ], R3 ;  /* 0x00000003000085a7 */ /* 0x000ea400080010ff */
[----:B--2---:R-:W-:Y:S05]  /*b130*/  @!P0 BRA `(.L_x_133) ;  /* 0xfffffffc00f08947 */ /* 0x004fea000383ffff */
[----:B------:R-:W-:Y:S05]  /*b140*/  BRA `(.L_x_134) ;  /* 0xffffff7000947947 */ /* 0x000fea000383ffff */
.L_x_38:
[----:B----4-:R-:W-:-:S07]  /*b150*/  MOV R0, UR5 ;  /* 0x0000000500007c02 */ /* 0x010fce0008000f00 */
.L_x_135:
[----:B-1----:R1:W2:Y:S02]  /*b160*/  SYNCS.PHASECHK.TRANS64.TRYWAIT P0, [R0+URZ], R3 ;  /* 0x00000003000075a7 */ /* 0x0022a400080011ff */
[----:B--2---:R-:W-:Y:S05]  /*b170*/  @!P0 NANOSLEEP.SYNCS 0x989680 ;  /* 0x009896800000895d */ /* 0x004fea0003900000 */
[----:B------:R-:W2:Y:S02]  /*b180*/  @!P0 SYNCS.PHASECHK.TRANS64 P0, [R0+URZ], R3 ;  /* 0x00000003000085a7 */ /* 0x000ea400080010ff */
[----:B--2---:R-:W-:Y:S05]  /*b190*/  @!P0 BRA `(.L_x_135) ;  /* 0xfffffffc00f08947 */ /* 0x004fea000383ffff */
[----:B------:R-:W-:Y:S05]  /*b1a0*/  BRA `(.L_x_136) ;  /* 0xffffff7000a07947 */ /* 0x000fea000383ffff */
.L_x_39:
[----:B----4-:R-:W-:-:S07]  /*b1b0*/  MOV R0, UR5 ;  /* 0x0000000500007c02 */ /* 0x010fce0008000f00 */
.L_x_137:
[----:B-1----:R1:W2:Y:S02]  /*b1c0*/  SYNCS.PHASECHK.TRANS64.TRYWAIT P0, [R0+URZ], R3 ;  /* 0x00000003000075a7 */ /* 0x0022a400080011ff */
[----:B--2---:R-:W-:Y:S05]  /*b1d0*/  @!P0 NANOSLEEP.SYNCS 0x989680 ;  /* 0x009896800000895d */ /* 0x004fea0003900000 */
[----:B------:R-:W2:Y:S02]  /*b1e0*/  @!P0 SYNCS.PHASECHK.TRANS64 P0, [R0+URZ], R3 ;  /* 0x00000003000085a7 */ /* 0x000ea400080010ff */
[----:B--2---:R-:W-:Y:S05]  /*b1f0*/  @!P0 BRA `(.L_x_137) ;  /* 0xfffffffc00f08947 */ /* 0x004fea000383ffff */
[----:B------:R-:W-:Y:S05]  /*b200*/  BRA `(.L_x_138) ;  /* 0xffffff7000ac7947 */ /* 0x000fea000383ffff */
.L_x_42:
[----:B-1----:R1:W2:Y:S02]  /*b210*/  SYNCS.PHASECHK.TRANS64.TRYWAIT P0, [R0+URZ+0xe0], R5 ;  /* 0x0000e005000075a7 */ /* 0x0022a400080011ff */
[----:B--2---:R-:W-:Y:S05]  /*b220*/  @!P0 NANOSLEEP.SYNCS 0x989680 ;  /* 0x009896800000895d */ /* 0x004fea0003900000 */
[----:B------:R-:W2:Y:S02]  /*b230*/  @!P0 SYNCS.PHASECHK.TRANS64 P0, [R0+URZ+0xe0], R5 ;  /* 0x0000e005000085a7 */ /* 0x000ea400080010ff */
[----:B--2---:R-:W-:Y:S05]  /*b240*/  @!P0 BRA `(.L_x_42) ;  /* 0xfffffffc00f08947 */ /* 0x004fea000383ffff */
[----:B------:R-:W-:Y:S05]  /*b250*/  BRA `(.L_x_139) ;  /* 0xffffff7400087947 */ /* 0x000fea000383ffff */
.L_x_43:
[----:B------:R-:W-:-:S07]  /*b260*/  MOV R0, UR5 ;  /* 0x0000000500007c02 */ /* 0x000fce0008000f00 */
.L_x_140:
[----:B-1----:R1:W2:Y:S02]  /*b270*/  SYNCS.PHASECHK.TRANS64.TRYWAIT P0, [R0+URZ+0xb0], R5 ;  /* 0x0000b005000075a7 */ /* 0x0022a400080011ff */
[----:B--2---:R-:W-:Y:S05]  /*b280*/  @!P0 NANOSLEEP.SYNCS 0x989680 ;  /* 0x009896800000895d */ /* 0x004fea0003900000 */
[----:B------:R-:W2:Y:S02]  /*b290*/  @!P0 SYNCS.PHASECHK.TRANS64 P0, [R0+URZ+0xb0], R5 ;  /* 0x0000b005000085a7 */ /* 0x000ea400080010ff */
[----:B--2---:R-:W-:Y:S05]  /*b2a0*/  @!P0 BRA `(.L_x_140) ;  /* 0xfffffffc00f08947 */ /* 0x004fea000383ffff */
[----:B------:R-:W-:Y:S05]  /*b2b0*/  BRA `(.L_x_141) ;  /* 0xffffff7400187947 */ /* 0x000fea000383ffff */
.L_x_44:
[----:B-1----:R1:W2:Y:S02]  /*b2c0*/  SYNCS.PHASECHK.TRANS64.TRYWAIT P1, [R0+URZ+0xa0], R5 ;  /* 0x0000a005000075a7 */ /* 0x0022a400080211ff */
[----:B--2---:R-:W-:Y:S05]  /*b2d0*/  @!P1 NANOSLEEP.SYNCS 0x989680 ;  /* 0x009896800000995d */ /* 0x004fea0003900000 */
[----:B------:R-:W2:Y:S02]  /*b2e0*/  @!P1 SYNCS.PHASECHK.TRANS64 P1, [R0+URZ+0xa0], R5 ;  /* 0x0000a005000095a7 */ /* 0x000ea400080210ff */
[----:B--2---:R-:W-:Y:S05]  /*b2f0*/  @!P1 BRA `(.L_x_44) ;  /* 0xfffffffc00f09947 */ /* 0x004fea000383ffff */
[----:B------:R-:W-:Y:S05]  /*b300*/  BRA `(.L_x_142) ;  /* 0xffffff7400487947 */ /* 0x000fea000383ffff */
.L_x_47:
[----:B------:R-:W-:-:S07]  /*b310*/  MOV R0, UR5 ;  /* 0x0000000500007c02 */ /* 0x000fce0008000f00 */
.L_x_143:
[----:B-1----:R1:W2:Y:S02]  /*b320*/  SYNCS.PHASECHK.TRANS64.TRYWAIT P0, [R0+URZ+0xb0], R3 ;  /* 0x0000b003000075a7 */ /* 0x0022a400080011ff */
[----:B--2---:R-:W-:Y:S05]  /*b330*/  @!P0 NANOSLEEP.SYNCS 0x989680 ;  /* 0x009896800000895d */ /* 0x004fea0003900000 */
[----:B------:R-:W2:Y:S02]  /*b340*/  @!P0 SYNCS.PHASECHK.TRANS64 P0, [R0+URZ+0xb0], R3 ;  /* 0x0000b003000085a7 */ /* 0x000ea400080010ff */
[----:B--2---:R-:W-:Y:S05]  /*b350*/  @!P0 BRA `(.L_x_143) ;  /* 0xfffffffc00f08947 */ /* 0x004fea000383ffff */
[----:B------:R-:W-:Y:S05]  /*b360*/  BRA `(.L_x_46) ;  /* 0xffffff74009c7947 */ /* 0x000fea000383ffff */
.L_x_54:
[----:B-1----:R1:W2:Y:S02]  /*b370*/  SYNCS.PHASECHK.TRANS64.TRYWAIT P1, [R0+URZ+0xa0], R5 ;  /* 0x0000a005000075a7 */ /* 0x0022a400080211ff */
[----:B--2---:R-:W-:Y:S05]  /*b380*/  @!P1 NANOSLEEP.SYNCS 0x989680 ;  /* 0x009896800000995d */ /* 0x004fea0003900000 */
[----:B------:R-:W2:Y:S02]  /*b390*/  @!P1 SYNCS.PHASECHK.TRANS64 P1, [R0+URZ+0xa0], R5 ;  /* 0x0000a005000095a7 */ /* 0x000ea400080210ff */
[----:B--2---:R-:W-:Y:S05]  /*b3a0*/  @!P1 BRA `(.L_x_54) ;  /* 0xfffffffc00f09947 */ /* 0x004fea000383ffff */
[----:B------:R-:W-:Y:S05]  /*b3b0*/  BRA `(.L_x_144) ;  /* 0xffffff7800f47947 */ /* 0x000fea000383ffff */
.L_x_55:
[----:B------:R-:W-:-:S07]  /*b3c0*/  MOV R3, UR9 ;  /* 0x0000000900037c02 */ /* 0x000fce0008000f00 */
.L_x_145:
[----:B-1----:R1:W2:Y:S02]  /*b3d0*/  SYNCS.PHASECHK.TRANS64.TRYWAIT P0, [R3+URZ+0xd0], R0 ;  /* 0x0000d000030075a7 */ /* 0x0022a400080011ff */
[----:B--2---:R-:W-:Y:S05]  /*b3e0*/  @!P0 NANOSLEEP.SYNCS 0x989680 ;  /* 0x009896800000895d */ /* 0x004fea0003900000 */
[----:B------:R-:W2:Y:S02]  /*b3f0*/  @!P0 SYNCS.PHASECHK.TRANS64 P0, [R3+URZ+0xd0], R0 ;  /* 0x0000d000030085a7 */ /* 0x000ea400080010ff */
[----:B--2---:R-:W-:Y:S05]  /*b400*/  @!P0 BRA `(.L_x_145) ;  /* 0xfffffffc00f08947 */ /* 0x004fea000383ffff */
[----:B------:R-:W-:Y:S05]  /*b410*/  BRA `(.L_x_146) ;  /* 0xffffff7c00287947 */ /* 0x000fea000383ffff */
.L_x_58:
[----:B------:R-:W-:Y:S07]  /*b420*/  MOV R0, UR7 ;  /* 0x0000000700007c02 */ /* 0x000fee0008000f00 */
.L_x_147:
[----:B-1----:R1:W2:Y:S02]  /*b430*/  SYNCS.PHASECHK.TRANS64.TRYWAIT P0, [R0+URZ], R3 ;  /* 0x00000003000075a7 */ /* 0x0022a400080011ff */
[----:B--2---:R-:W-:Y:S05]  /*b440*/  @!P0 NANOSLEEP.SYNCS 0x989680 ;  /* 0x009896800000895d */ /* 0x004fea0003900000 */
[----:B------:R-:W2:Y:S02]  /*b450*/  @!P0 SYNCS.PHASECHK.TRANS64 P0, [R0+URZ], R3 ;  /* 0x00000003000085a7 */ /* 0x000ea400080010ff */
[----:B--2---:R-:W-:Y:S05]  /*b460*/  @!P0 BRA `(.L_x_147) ;  /* 0xfffffffc00f08947 */ /* 0x004fea000383ffff */
[----:B------:R-:W-:Y:S05]  /*b470*/  BRA `(.L_x_57) ;  /* 0xffffff7c00487947 */ /* 0x000fea000383ffff */
.L_x_61:
[----:B------:R-:W-:-:S07]  /*b480*/  MOV R0, UR5 ;  /* 0x0000000500007c02 */ /* 0x000fce0008000f00 */
.L_x_148:
[----:B--2---:R2:W3:Y:S02]  /*b490*/  SYNCS.PHASECHK.TRANS64.TRYWAIT P0, [R0+URZ], R3 ;  /* 0x00000003000075a7 */ /* 0x0044e400080011ff */
[----:B---3--:R-:W-:Y:S05]  /*b4a0*/  @!P0 NANOSLEEP.SYNCS 0x989680 ;  /* 0x009896800000895d */ /* 0x008fea0003900000 */
[----:B------:R-:W3:Y:S02]  /*b4b0*/  @!P0 SYNCS.PHASECHK.TRANS64 P0, [R0+URZ], R3 ;  /* 0x00000003000085a7 */ /* 0x000ee400080010ff */
[----:B---3--:R-:W-:Y:S05]  /*b4c0*/  @!P0 BRA `(.L_x_148) ;  /* 0xfffffffc00f08947 */ /* 0x008fea000383ffff */
[----:B------:R-:W-:Y:S05]  /*b4d0*/  BRA `(.L_x_149) ;  /* 0xffffff7c00e87947 */ /* 0x000fea000383ffff */
.L_x_62:
[----:B------:R-:W-:-:S07]  /*b4e0*/  MOV R0, UR7 ;  /* 0x0000000700007c02 */ /* 0x000fce0008000f00 */
.L_x_150:
[----:B--2---:R2:W3:Y:S02]  /*b4f0*/  SYNCS.PHASECHK.TRANS64.TRYWAIT P0, [R0+URZ], R3 ;  /* 0x00000003000075a7 */ /* 0x0044e400080011ff */
[----:B---3--:R-:W-:Y:S05]  /*b500*/  @!P0 NANOSLEEP.SYNCS 0x989680 ;  /* 0x009896800000895d */ /* 0x008fea0003900000 */
[----:B------:R-:W3:Y:S02]  /*b510*/  @!P0 SYNCS.PHASECHK.TRANS64 P0, [R0+URZ], R3 ;  /* 0x00000003000085a7 */ /* 0x000ee400080010ff */
[----:B---3--:R-:W-:Y:S05]  /*b520*/  @!P0 BRA `(.L_x_150) ;  /* 0xfffffffc00f08947 */ /* 0x008fea000383ffff */
[----:B------:R-:W-:Y:S05]  /*b530*/  BRA `(.L_x_151) ;  /* 0xffffff7c00f47947 */ /* 0x000fea000383ffff */
.L_x_67:
[----:B--2---:R2:W3:Y:S02]  /*b540*/  SYNCS.PHASECHK.TRANS64.TRYWAIT P0, [R0+URZ+0xa0], R3 ;  /* 0x0000a003000075a7 */ /* 0x0044e400080011ff */
[----:B---3--:R-:W-:Y:S05]  /*b550*/  @!P0 NANOSLEEP.SYNCS 0x989680 ;  /* 0x009896800000895d */ /* 0x008fea0003900000 */
[----:B------:R-:W3:Y:S02]  /*b560*/  @!P0 SYNCS.PHASECHK.TRANS64 P0, [R0+URZ+0xa0], R3 ;  /* 0x0000a003000085a7 */ /* 0x000ee400080010ff */
[----:B---3--:R-:W-:Y:S05]  /*b570*/  @!P0 BRA `(.L_x_67) ;  /* 0xfffffffc00f08947 */ /* 0x008fea000383ffff */
[----:B------:R-:W-:Y:S05]  /*b580*/  BRA `(.L_x_152) ;  /* 0xffffff8400007947 */ /* 0x000fea000383ffff */
.L_x_70:
[----:B------:R-:W-:Y:S07]  /*b590*/  MOV R0, UR7 ;  /* 0x0000000700007c02 */ /* 0x000fee0008000f00 */
.L_x_153:
[----:B--2---:R2:W3:Y:S02]  /*b5a0*/  SYNCS.PHASECHK.TRANS64.TRYWAIT P0, [R0+URZ+0x98], R3 ;  /* 0x00009803000075a7 */ /* 0x0044e400080011ff */
[----:B---3--:R-:W-:Y:S05]  /*b5b0*/  @!P0 NANOSLEEP.SYNCS 0x989680 ;  /* 0x009896800000895d */ /* 0x008fea0003900000 */
[----:B------:R-:W3:Y:S02]  /*b5c0*/  @!P0 SYNCS.PHASECHK.TRANS64 P0, [R0+URZ+0x98], R3 ;  /* 0x00009803000085a7 */ /* 0x000ee400080010ff */
[----:B---3--:R-:W-:Y:S05]  /*b5d0*/  @!P0 BRA `(.L_x_153) ;  /* 0xfffffffc00f08947 */ /* 0x008fea000383ffff */
[----:B------:R-:W-:Y:S05]  /*b5e0*/  BRA `(.L_x_69) ;  /* 0xffffff8400e07947 */ /* 0x000fea000383ffff */
.L_x_73:
[----:B------:R-:W-:Y:S07]  /*b5f0*/  MOV R3, UR7 ;  /* 0x0000000700037c02 */ /* 0x000fee0008000f00 */
.L_x_154:
[----:B-1----:R1:W2:Y:S02]  /*b600*/  SYNCS.PHASECHK.TRANS64.TRYWAIT P0, [R3+URZ+0x70], R12 ;  /* 0x0000700c030075a7 */ /* 0x0022a400080011ff */
[----:B--2---:R-:W-:Y:S05]  /*b610*/  @!P0 NANOSLEEP.SYNCS 0x989680 ;  /* 0x009896800000895d */ /* 0x004fea0003900000 */
[----:B------:R-:W2:Y:S02]  /*b620*/  @!P0 SYNCS.PHASECHK.TRANS64 P0, [R3+URZ+0x70], R12 ;  /* 0x0000700c030085a7 */ /* 0x000ea400080010ff */
[----:B--2---:R-:W-:Y:S05]  /*b630*/  @!P0 BRA `(.L_x_154) ;  /* 0xfffffffc00f08947 */ /* 0x004fea000383ffff */
[----:B------:R-:W-:Y:S05]  /*b640*/  BRA `(.L_x_155) ;  /* 0xffffff8800587947 */ /* 0x000fea000383ffff */
.L_x_74:
[----:B-1----:R-:W-:Y:S07]  /*b650*/  MOV R3, UR7 ;  /* 0x0000000700037c02 */ /* 0x002fee0008000f00 */
.L_x_156:
[----:B-1----:R1:W2:Y:S02]  /*b660*/  SYNCS.PHASECHK.TRANS64.TRYWAIT P0, [R3+URZ+0x78], R12 ;  /* 0x0000780c030075a7 */ /* 0x0022a400080011ff */
[----:B--2---:R-:W-:Y:S05]  /*b670*/  @!P0 NANOSLEEP.SYNCS 0x989680 ;  /* 0x009896800000895d */ /* 0x004fea0003900000 */
[----:B------:R-:W2:Y:S02]  /*b680*/  @!P0 SYNCS.PHASECHK.TRANS64 P0, [R3+URZ+0x78], R12 ;  /* 0x0000780c030085a7 */ /* 0x000ea400080010ff */
[----:B--2---:R-:W-:Y:S05]  /*b690*/  @!P0 BRA `(.L_x_156) ;  /* 0xfffffffc00f08947 */ /* 0x004fea000383ffff */
[----:B------:R-:W-:Y:S05]  /*b6a0*/  BRA `(.L_x_157) ;  /* 0xffffff8800947947 */ /* 0x000fea000383ffff */
.L_x_75:
[----:B-1----:R-:W-:Y:S07]  /*b6b0*/  MOV R3, UR7 ;  /* 0x0000000700037c02 */ /* 0x002fee0008000f00 */
.L_x_158:
[----:B-1----:R1:W2:Y:S02]  /*b6c0*/  SYNCS.PHASECHK.TRANS64.TRYWAIT P0, [R3+URZ+0x80], R12 ;  /* 0x0000800c030075a7 */ /* 0x0022a400080011ff */
[----:B--2---:R-:W-:Y:S05]  /*b6d0*/  @!P0 NANOSLEEP.SYNCS 0x989680 ;  /* 0x009896800000895d */ /* 0x004fea0003900000 */
[----:B------:R-:W2:Y:S02]  /*b6e0*/  @!P0 SYNCS.PHASECHK.TRANS64 P0, [R3+URZ+0x80], R12 ;  /* 0x0000800c030085a7 */ /* 0x000ea400080010ff */
[----:B--2---:R-:W-:Y:S05]  /*b6f0*/  @!P0 BRA `(.L_x_158) ;  /* 0xfffffffc00f08947 */ /* 0x004fea000383ffff */
[----:B------:R-:W-:Y:S05]  /*b700*/  BRA `(.L_x_159) ;  /* 0xffffff8800dc7947 */ /* 0x000fea000383ffff */
.L_x_76:
[----:B------:R-:W-:Y:S07]  /*b710*/  MOV R3, UR7 ;  /* 0x0000000700037c02 */ /* 0x000fee0008000f00 */
.L_x_160:
[----:B-1----:R1:W2:Y:S02]  /*b720*/  SYNCS.PHASECHK.TRANS64.TRYWAIT P0, [R3+URZ+0x88], R12 ;  /* 0x0000880c030075a7 */ /* 0x0022a400080011ff */
[----:B--2---:R-:W-:Y:S05]  /*b730*/  @!P0 NANOSLEEP.SYNCS 0x989680 ;  /* 0x009896800000895d */ /* 0x004fea0003900000 */
[----:B------:R-:W2:Y:S02]  /*b740*/  @!P0 SYNCS.PHASECHK.TRANS64 P0, [R3+URZ+0x88], R12 ;  /* 0x0000880c030085a7 */ /* 0x000ea400080010ff */
[----:B--2---:R-:W-:Y:S05]  /*b750*/  @!P0 BRA `(.L_x_160) ;  /* 0xfffffffc00f08947 */ /* 0x004fea000383ffff */
[----:B------:R-:W-:Y:S05]  /*b760*/  BRA `(.L_x_161) ;  /* 0xffffff8c00647947 */ /* 0x000fea000383ffff */
.L_x_78:
[----:B------:R-:W-:-:S07]  /*b770*/  MOV R0, UR7 ;  /* 0x0000000700007c02 */ /* 0x000fce0008000f00 */
.L_x_162:
[----:B-1----:R1:W3:Y:S02]  /*b780*/  SYNCS.PHASECHK.TRANS64.TRYWAIT P0, [R0+URZ+0x70], R3 ;  /* 0x00007003000075a7 */ /* 0x0022e400080011ff */
[----:B---3--:R-:W-:Y:S05]  /*b790*/  @!P0 NANOSLEEP.SYNCS 0x989680 ;  /* 0x009896800000895d */ /* 0x008fea0003900000 */
[----:B------:R-:W3:Y:S02]  /*b7a0*/  @!P0 SYNCS.PHASECHK.TRANS64 P0, [R0+URZ+0x70], R3 ;  /* 0x00007003000085a7 */ /* 0x000ee400080010ff */
[----:B---3--:R-:W-:Y:S05]  /*b7b0*/  @!P0 BRA `(.L_x_162) ;  /* 0xfffffffc00f08947 */ /* 0x008fea000383ffff */
[----:B------:R-:W-:Y:S05]  /*b7c0*/  BRA `(.L_x_163) ;  /* 0xffffff8c00d47947 */ /* 0x000fea000383ffff */
.L_x_79:
[----:B-1----:R-:W-:-:S07]  /*b7d0*/  MOV R0, UR7 ;  /* 0x0000000700007c02 */ /* 0x002fce0008000f00 */
.L_x_164:
[----:B-1----:R1:W3:Y:S02]  /*b7e0*/  SYNCS.PHASECHK.TRANS64.TRYWAIT P0, [R0+URZ+0x78], R3 ;  /* 0x00007803000075a7 */ /* 0x0022e400080011ff */
[----:B---3--:R-:W-:Y:S05]  /*b7f0*/  @!P0 NANOSLEEP.SYNCS 0x989680 ;  /* 0x009896800000895d */ /* 0x008fea0003900000 */
[----:B------:R-:W3:Y:S02]  /*b800*/  @!P0 SYNCS.PHASECHK.TRANS64 P0, [R0+URZ+0x78], R3 ;  /* 0x00007803000085a7 */ /* 0x000ee400080010ff */
[----:B---3--:R-:W-:Y:S05]  /*b810*/  @!P0 BRA `(.L_x_164) ;  /* 0xfffffffc00f08947 */ /* 0x008fea000383ffff */
[----:B------:R-:W-:Y:S05]  /*b820*/  BRA `(.L_x_165) ;  /* 0xffffff8c00c47947 */ /* 0x000fea000383ffff */
.L_x_80:
[----:B-1----:R-:W-:-:S07]  /*b830*/  MOV R0, UR7 ;  /* 0x0000000700007c02 */ /* 0x002fce0008000f00 */
.L_x_166:
[----:B-1----:R1:W3:Y:S02]  /*b840*/  SYNCS.PHASECHK.TRANS64.TRYWAIT P0, [R0+URZ+0x80], R3 ;  /* 0x00008003000075a7 */ /* 0x0022e400080011ff */
[----:B---3--:R-:W-:Y:S05]  /*b850*/  @!P0 NANOSLEEP.SYNCS 0x989680 ;  /* 0x009896800000895d */ /* 0x008fea0003900000 */
[----:B------:R-:W3:Y:S02]  /*b860*/  @!P0 SYNCS.PHASECHK.TRANS64 P0, [R0+URZ+0x80], R3 ;  /* 0x00008003000085a7 */ /* 0x000ee400080010ff */
[----:B---3--:R-:W-:Y:S05]  /*b870*/  @!P0 BRA `(.L_x_166) ;  /* 0xfffffffc00f08947 */ /* 0x008fea000383ffff */
[----:B------:R-:W-:Y:S05]  /*b880*/  BRA `(.L_x_167) ;  /* 0xffffff8c00b47947 */ /* 0x000fea000383ffff */
.L_x_82:
[----:B--2---:R2:W4:Y:S02]  /*b890*/  SYNCS.PHASECHK.TRANS64.TRYWAIT P0, [R0+URZ+0xa0], R3 ;  /* 0x0000a003000075a7 */ /* 0x00452400080011ff */
[----:B----4-:R-:W-:Y:S05]  /*b8a0*/  @!P0 NANOSLEEP.SYNCS 0x989680 ;  /* 0x009896800000895d */ /* 0x010fea0003900000 */
[----:B------:R-:W4:Y:S02]  /*b8b0*/  @!P0 SYNCS.PHASECHK.TRANS64 P0, [R0+URZ+0xa0], R3 ;  /* 0x0000a003000085a7 */ /* 0x000f2400080010ff */
[----:B----4-:R-:W-:Y:S05]  /*b8c0*/  @!P0 BRA `(.L_x_82) ;  /* 0xfffffffc00f08947 */ /* 0x010fea000383ffff */
[----:B------:R-:W-:Y:S05]  /*b8d0*/  BRA `(.L_x_168) ;  /* 0xffffff90007c7947 */ /* 0x000fea000383ffff */
.L_x_93:
[----:B-1----:R1:W3:Y:S02]  /*b8e0*/  SYNCS.PHASECHK.TRANS64.TRYWAIT P1, [R3+URZ+0x50], R0 ;  /* 0x00005000030075a7 */ /* 0x0022e400080211ff */
[----:B---3--:R-:W-:Y:S05]  /*b8f0*/  @!P1 NANOSLEEP.SYNCS 0x989680 ;  /* 0x009896800000995d */ /* 0x008fea0003900000 */
[----:B------:R-:W3:Y:S02]  /*b900*/  @!P1 SYNCS.PHASECHK.TRANS64 P1, [R3+URZ+0x50], R0 ;  /* 0x00005000030095a7 */ /* 0x000ee400080210ff */
[----:B---3--:R-:W-:Y:S05]  /*b910*/  @!P1 BRA `(.L_x_93) ;  /* 0xfffffffc00f09947 */ /* 0x008fea000383ffff */
[----:B------:R-:W-:Y:S05]  /*b920*/  BRA `(.L_x_92) ;  /* 0xffffff9c00a07947 */ /* 0x000fea000383ffff */
.L_x_95:
[----:B-1----:R1:W4:Y:S02]  /*b930*/  SYNCS.PHASECHK.TRANS64.TRYWAIT P0, [R193+URZ+0xc0], R2 ;  /* 0x0000c002c10075a7 */ /* 0x00232400080011ff */
[----:B----4-:R-:W-:Y:S05]  /*b940*/  @!P0 NANOSLEEP.SYNCS 0x989680 ;  /* 0x009896800000895d */ /* 0x010fea0003900000 */
[----:B------:R-:W4:Y:S02]  /*b950*/  @!P0 SYNCS.PHASECHK.TRANS64 P0, [R193+URZ+0xc0], R2 ;  /* 0x0000c002c10085a7 */ /* 0x000f2400080010ff */
[----:B----4-:R-:W-:Y:S05]  /*b960*/  @!P0 BRA `(.L_x_95) ;  /* 0xfffffffc00f08947 */ /* 0x010fea000383ffff */
[----:B------:R-:W-:Y:S05]  /*b970*/  BRA `(.L_x_94) ;  /* 0xffffff9c00fc7947 */ /* 0x000fea000383ffff */
.L_x_104:
[----:B--2---:R2:W3:Y:S02]  /*b980*/  SYNCS.PHASECHK.TRANS64.TRYWAIT P0, [R204+URZ+0x50], R3 ;  /* 0x00005003cc0075a7 */ /* 0x0044e400080011ff */
[----:B---3--:R-:W-:Y:S05]  /*b990*/  @!P0 NANOSLEEP.SYNCS 0x989680 ;  /* 0x009896800000895d */ /* 0x008fea0003900000 */
[----:B------:R-:W3:Y:S02]  /*b9a0*/  @!P0 SYNCS.PHASECHK.TRANS64 P0, [R204+URZ+0x50], R3 ;  /* 0x00005003cc0085a7 */ /* 0x000ee400080010ff */
[----:B---3--:R-:W-:Y:S05]  /*b9b0*/  @!P0 BRA `(.L_x_104) ;  /* 0xfffffffc00f08947 */ /* 0x008fea000383ffff */
[----:B------:R-:W-:Y:S05]  /*b9c0*/  BRA `(.L_x_103) ;  /* 0xffffffb400087947 */ /* 0x000fea000383ffff */
.L_x_113:
[----:B--2---:R2:W3:Y:S02]  /*b9d0*/  SYNCS.PHASECHK.TRANS64.TRYWAIT P0, [R0+URZ+0x50], R5 ;  /* 0x00005005000075a7 */ /* 0x0044e400080011ff */
[----:B---3--:R-:W-:Y:S05]  /*b9e0*/  @!P0 NANOSLEEP.SYNCS 0x989680 ;  /* 0x009896800000895d */ /* 0x008fea0003900000 */
[----:B------:R-:W3:Y:S02]  /*b9f0*/  @!P0 SYNCS.PHASECHK.TRANS64 P0, [R0+URZ+0x50], R5 ;  /* 0x00005005000085a7 */ /* 0x000ee400080010ff */
[----:B---3--:R-:W-:Y:S05]  /*ba00*/  @!P0 BRA `(.L_x_113) ;  /* 0xfffffffc00f08947 */ /* 0x008fea000383ffff */
[----:B------:R-:W-:Y:S05]  /*ba10*/  BRA `(.L_x_112) ;  /* 0xffffffc800607947 */ /* 0x000fea000383ffff */
.L_x_122:
[----:B--2---:R2:W3:Y:S02]  /*ba20*/  SYNCS.PHASECHK.TRANS64.TRYWAIT P0, [R0+URZ+0x50], R3 ;  /* 0x00005003000075a7 */ /* 0x0044e400080011ff */
[----:B---3--:R-:W-:Y:S05]  /*ba30*/  @!P0 NANOSLEEP.SYNCS 0x989680 ;  /* 0x009896800000895d */ /* 0x008fea0003900000 */
[----:B------:R-:W3:Y:S02]  /*ba40*/  @!P0 SYNCS.PHASECHK.TRANS64 P0, [R0+URZ+0x50], R3 ;  /* 0x00005003000085a7 */ /* 0x000ee400080010ff */
[----:B---3--:R-:W-:Y:S05]  /*ba50*/  @!P0 BRA `(.L_x_122) ;  /* 0xfffffffc00f08947 */ /* 0x008fea000383ffff */
[----:B------:R-:W-:Y:S05]  /*ba60*/  BRA `(.L_x_121) ;  /* 0xffffffdc00c47947 */ /* 0x000fea000383ffff */
        .weak           $__internal_0_$__cuda_sm10x_tcgen05_guardrail_trap_col_being_dealloced_not_returned_by_alloc
        .type           $__internal_0_$__cuda_sm10x_tcgen05_guardrail_trap_col_being_dealloced_not_returned_by_alloc,@function
        .size           $__internal_0_$__cuda_sm10x_tcgen05_guardrail_trap_col_being_dealloced_not_returned_by_alloc,($__internal_1_$__cuda_sm10x_tcgen05_guardrail_trap_phase_invalid_during_alloc - $__internal_0_$__cuda_sm10x_tcgen05_guardrail_trap_col_being_dealloced_not_returned_by_alloc)
$__internal_0_$__cuda_sm10x_tcgen05_guardrail_trap_col_being_dealloced_not_returned_by_alloc:
[----:B------:R-:W-:Y:S05]  /*ba70*/  BPT.TRAP 0x1 ;  /* 0x000000040000795c */ /* 0x000fea0000300000 */
[----:B------:R-:W-:-:S04]  /*ba80*/  HFMA2 R3, -RZ, RZ, 0, 0 ;  /* 0x00000000ff037431 */ /* 0x000fc800000001ff */
[----:B------:R-:W-:Y:S05]  /*ba90*/  RET.REL.NODEC R2 `(_ZN7cutlass13device_kernelINS_4gemm6kernel13GemmUniversalIN4cute5tupleIJiiiiEEENS1_10collective13CollectiveMmaINS1_35MainloopSm100TmaUmmaWarpSpecializedILi5ELi2ELi2ENS5_IJNS4_1CILi1EEESB_SB_EEEEENS5_IJNSA_ILi128EEENSA_ILi256EEENSA_ILi32EEEEEENS_12float_e4m3_tENS5_IJlSB_lEEESI_SJ_NS4_8TiledMMAINS4_8MMA_AtomIJNS4_10MMA_TraitsINS4_19SM100_MMA_F8F6F4_SSEJSI_SI_fSE_SF_NS4_17integral_constantINS4_4UMMA5MajorELSQ_0EEESR_NSO_INSP_7ScaleInELSS_0EEEST_EEEEEENS4_6LayoutISC_NS5_IJNSA_ILi0EEESX_SX_EEEEENS5_IJNS4_10UnderscoreES10_S10_EEEEENS4_13SM90_TMA_LOADENS4_14ComposedLayoutINS4_7SwizzleILi1ELi4ELi3EEENS4_18smem_ptr_flag_bitsILi8EEENSW_INS5_IJNSA_ILi8EEESG_EEENS5_IJSG_SB_EEEEEEEvNS4_8identityES13_S1D_vS1E_EENS_8epilogue10collective18CollectiveEpilogueINS1G_23Sm100TmaWarpSpecializedILi4ELi2ELi64ELb0ELb0EEEJSH_NS5_IJNSW_ISE_SB_EENSW_INSA_ILi64EEESB_EEEEESI_SJ_SI_SJ_NS1G_6fusion15FusionCallbacksIS1K_NS1P_17LinearCombinationISI_fSI_fLNS_15FloatRoundStyleE2EEESH_S1O_JEEENS4_5SM1004TMEM4LOAD26SM100_TMEM_LOAD_32dp32b64xES13_NS14_INS15_ILi2ELi4ELi3EEES18_NSW_INS5_IJS19_S1M_EEENS5_IJS1M_SB_EEEEEEENS4_39AutoVectorizingCopyWithAssumedAlignmentILi128EEENS4_14SM90_TMA_STOREES23_S25_S25_EEEvvEEEEvNT_6ParamsE) ;  /* 0xffffff4402587950 */ /* 0x000fea0003c3ffff */
        .weak           $__internal_1_$__cuda_sm10x_tcgen05_guardrail_trap_phase_invalid_during_alloc
        .type           $__internal_1_$__cuda_sm10x_tcgen05_guardrail_trap_phase_invalid_during_alloc,@function
        .size           $__internal_1_$__cuda_sm10x_tcgen05_guardrail_trap_phase_invalid_during_alloc,($__internal_2_$__cuda_sm10x_tcgen05_guardrail_trap_unallocated_columns_being_dealloced - $__internal_1_$__cuda_sm10x_tcgen05_guardrail_trap_phase_invalid_during_alloc)
$__internal_1_$__cuda_sm10x_tcgen05_guardrail_trap_phase_invalid_during_alloc:
[----:B------:R-:W-:Y:S05]  /*baa0*/  BPT.TRAP 0x1 ;  /* 0x000000040000795c */ /* 0x000fea0000300000 */
[----:B------:R-:W-:-:S04]  /*bab0*/  MOV R3, 0x0 ;  /* 0x0000000000037802 */ /* 0x000fc80000000f00 */
[----:B------:R-:W-:Y:S05]  /*bac0*/  RET.REL.NODEC R2 `(_ZN7cutlass13device_kernelINS_4gemm6kernel13GemmUniversalIN4cute5tupleIJiiiiEEENS1_10collective13CollectiveMmaINS1_35MainloopSm100TmaUmmaWarpSpecializedILi5ELi2ELi2ENS5_IJNS4_1CILi1EEESB_SB_EEEEENS5_IJNSA_ILi128EEENSA_ILi256EEENSA_ILi32EEEEEENS_12float_e4m3_tENS5_IJlSB_lEEESI_SJ_NS4_8TiledMMAINS4_8MMA_AtomIJNS4_10MMA_TraitsINS4_19SM100_MMA_F8F6F4_SSEJSI_SI_fSE_SF_NS4_17integral_constantINS4_4UMMA5MajorELSQ_0EEESR_NSO_INSP_7ScaleInELSS_0EEEST_EEEEEENS4_6LayoutISC_NS5_IJNSA_ILi0EEESX_SX_EEEEENS5_IJNS4_10UnderscoreES10_S10_EEEEENS4_13SM90_TMA_LOADENS4_14ComposedLayoutINS4_7SwizzleILi1ELi4ELi3EEENS4_18smem_ptr_flag_bitsILi8EEENSW_INS5_IJNSA_ILi8EEESG_EEENS5_IJSG_SB_EEEEEEEvNS4_8identityES13_S1D_vS1E_EENS_8epilogue10collective18CollectiveEpilogueINS1G_23Sm100TmaWarpSpecializedILi4ELi2ELi64ELb0ELb0EEEJSH_NS5_IJNSW_ISE_SB_EENSW_INSA_ILi64EEESB_EEEEESI_SJ_SI_SJ_NS1G_6fusion15FusionCallbacksIS1K_NS1P_17LinearCombinationISI_fSI_fLNS_15FloatRoundStyleE2EEESH_S1O_JEEENS4_5SM1004TMEM4LOAD26SM100_TMEM_LOAD_32dp32b64xES13_NS14_INS15_ILi2ELi4ELi3EEES18_NSW_INS5_IJS19_S1M_EEENS5_IJS1M_SB_EEEEEEENS4_39AutoVectorizingCopyWithAssumedAlignmentILi128EEENS4_14SM90_TMA_STOREES23_S25_S25_EEEvvEEEEvNT_6ParamsE) ;  /* 0xffffff44024c7950 */ /* 0x000fea0003c3ffff */
        .weak           $__internal_2_$__cuda_sm10x_tcgen05_guardrail_trap_unallocated_columns_being_dealloced
        .type           $__internal_2_$__cuda_sm10x_tcgen05_guardrail_trap_unallocated_columns_being_dealloced,@function
        .size           $__internal_2_$__cuda_sm10x_tcgen05_guardrail_trap_unallocated_columns_being_dealloced,(.L_x_170 - $__internal_2_$__cuda_sm10x_tcgen05_guardrail_trap_unallocated_columns_being_dealloced)
$__internal_2_$__cuda_sm10x_tcgen05_guardrail_trap_unallocated_columns_being_dealloced:
[----:B------:R-:W-:Y:S05]  /*bad0*/  BPT.TRAP 0x1 ;  /* 0x000000040000795c */ /* 0x000fea0000300000 */
[----:B------:R-:W-:-:S04]  /*bae0*/  HFMA2 R3, -RZ, RZ, 0, 0 ;  /* 0x00000000ff037431 */ /* 0x000fc800000001ff */
[----:B------:R-:W-:Y:S05]  /*baf0*/  RET.REL.NODEC R2 `(_ZN7cutlass13device_kernelINS_4gemm6kernel13GemmUniversalIN4cute5tupleIJiiiiEEENS1_10collective13CollectiveMmaINS1_35MainloopSm100TmaUmmaWarpSpecializedILi5ELi2ELi2ENS5_IJNS4_1CILi1EEESB_SB_EEEEENS5_IJNSA_ILi128EEENSA_ILi256EEENSA_ILi32EEEEEENS_12float_e4m3_tENS5_IJlSB_lEEESI_SJ_NS4_8TiledMMAINS4_8MMA_AtomIJNS4_10MMA_TraitsINS4_19SM100_MMA_F8F6F4_SSEJSI_SI_fSE_SF_NS4_17integral_constantINS4_4UMMA5MajorELSQ_0EEESR_NSO_INSP_7ScaleInELSS_0EEEST_EEEEEENS4_6LayoutISC_NS5_IJNSA_ILi0EEESX_SX_EEEEENS5_IJNS4_10UnderscoreES10_S10_EEEEENS4_13SM90_TMA_LOADENS4_14ComposedLayoutINS4_7SwizzleILi1ELi4ELi3EEENS4_18smem_ptr_flag_bitsILi8EEENSW_INS5_IJNSA_ILi8EEESG_EEENS5_IJSG_SB_EEEEEEEvNS4_8identityES13_S1D_vS1E_EENS_8epilogue10collective18CollectiveEpilogueINS1G_23Sm100TmaWarpSpecializedILi4ELi2ELi64ELb0ELb0EEEJSH_NS5_IJNSW_ISE_SB_EENSW_INSA_ILi64EEESB_EEEEESI_SJ_SI_SJ_NS1G_6fusion15FusionCallbacksIS1K_NS1P_17LinearCombinationISI_fSI_fLNS_15FloatRoundStyleE2EEESH_S1O_JEEENS4_5SM1004TMEM4LOAD26SM100_TMEM_LOAD_32dp32b64xES13_NS14_INS15_ILi2ELi4ELi3EEES18_NSW_INS5_IJS19_S1M_EEENS5_IJS1M_SB_EEEEEEENS4_39AutoVectorizingCopyWithAssumedAlignmentILi128EEENS4_14SM90_TMA_STOREES23_S25_S25_EEEvvEEEEvNT_6ParamsE) ;  /* 0xffffff4402407950 */ /* 0x000fea0003c3ffff */
.L_x_169:
[----:B------:R-:W-:-:S00]  /*bb00*/  BRA `(.L_x_169) ;  /* 0xfffffffc00fc7947 */ /* 0x000fc0000383ffff */
[----:B------:R-:W-:-:S00]  /*bb10*/  NOP ;  /* 0x0000000000007918 */ /* 0x000fc00000000000 */
        /* <DEDUP_REMOVED lines=14> */
.L_x_170:


//--------------------- .nv.global.init           --------------------------
	.section	.nv.global.init,"aw",@progbits
.nv.global.init:
	.type		$str$27,@object
	.size		$str$27,($str$28 - $str$27)
$str$27:
        /*0000*/ 	.byte	0x28, 0x61, 0x64, 0x64, 0x72, 0x65, 0x73, 0x73, 0x20, 0x26, 0x20, 0x6d, 0x61, 0x73, 0x6b, 0x29
        /*0010*/ 	.byte	0x20, 0x3d, 0x3d, 0x20, 0x30, 0x00
	.type		$str$28,@object
	.size		$str$28,($str$26 - $str$28)
$str$28:
        /*0016*/ 	.byte	0x2f, 0x74, 0x6d, 0x70, 0x2f, 0x63, 0x75, 0x74, 0x6c, 0x61, 0x73, 0x73, 0x5f, 0x73, 0x77, 0x65
        /*0026*/ 	.byte	0x65, 0x70, 0x5f, 0x73, 0x72, 0x63, 0x2f, 0x69, 0x6e, 0x63, 0x6c, 0x75, 0x64, 0x65, 0x2f, 0x63
        /*0036*/ 	.byte	0x75, 0x74, 0x65, 0x2f, 0x70, 0x6f, 0x69, 0x6e, 0x74, 0x65, 0x72, 0x5f, 0x66, 0x6c, 0x61, 0x67
        /*0046*/ 	.byte	0x67, 0x65, 0x64, 0x2e, 0x68, 0x70, 0x70, 0x00
	.type		$str$26,@object
	.size		$str$26,($str$25 - $str$26)
$str$26:
        /*004e*/ 	.byte	0x2f, 0x74, 0x6d, 0x70, 0x2f, 0x63, 0x75, 0x74, 0x6c, 0x61, 0x73, 0x73, 0x5f, 0x73, 0x77, 0x65
        /*005e*/ 	.byte	0x65, 0x70, 0x5f, 0x73, 0x72, 0x63, 0x2f, 0x69, 0x6e, 0x63, 0x6c, 0x75, 0x64, 0x65, 0x2f, 0x63
        /*006e*/ 	.byte	0x75, 0x74, 0x65, 0x2f, 0x61, 0x74, 0x6f, 0x6d, 0x2f, 0x63, 0x6f, 0x70, 0x79, 0x5f, 0x74, 0x72
        /*007e*/ 	.byte	0x61, 0x69, 0x74, 0x73, 0x5f, 0x73, 0x6d, 0x31, 0x30, 0x30, 0x2e, 0x68, 0x70, 0x70, 0x00
	.type		$str$25,@object
	.size		$str$25,(__unnamed_1 - $str$25)
$str$25:
        /*008d*/ 	.byte	0x28, 0x28, 0x75, 0x69, 0x6e, 0x74, 0x33, 0x32, 0x5f, 0x74, 0x28, 0x74, 0x68, 0x72, 0x65, 0x61
        /*009d*/ 	.byte	0x64, 0x49, 0x64, 0x78, 0x2e, 0x78, 0x29, 0x20, 0x2f, 0x20, 0x33, 0x32, 0x29, 0x20, 0x25, 0x20
        /*00ad*/ 	.byte	0x34, 0x29, 0x20, 0x3d, 0x3d, 0x20, 0x28, 0x28, 0x28, 0x74, 0x6d, 0x65, 0x6d, 0x5f, 0x61, 0x64
        /*00bd*/ 	.byte	0x64, 0x72, 0x20, 0x3e, 0x3e, 0x20, 0x31, 0x36, 0x29, 0x20, 0x2f, 0x20, 0x33, 0x32, 0x29, 0x20
        /*00cd*/ 	.byte	0x25, 0x20, 0x34, 0x29, 0x00
	.type		__unnamed_1,@object
	.size		__unnamed_1,(__unnamed_2 - __unnamed_1)
__unnamed_1:
        /*00d2*/ 	.byte	0x61, 0x75, 0x74, 0x6f, 0x20, 0x63, 0x75, 0x74, 0x65, 0x3a, 0x3a, 0x61, 0x73, 0x5f, 0x70, 0x6f
        /* <DEDUP_REMOVED lines=24> */
        /*0262*/ 	.byte	0x43, 0x3c, 0x38, 0x31, 0x39, 0x32, 0x3e, 0x3e, 0x3e, 0x3e, 0x5d, 0x00
	.type		__unnamed_2,@object
	.size		__unnamed_2,(__unnamed_3 - __unnamed_2)
__unnamed_2:
        /* <DEDUP_REMOVED lines=26> */
	.type		__unnamed_3,@object
	.size		__unnamed_3,(.L_3 - __unnamed_3)
__unnamed_3:
        /* <DEDUP_REMOVED lines=42> */
        /*06aa*/ 	.byte	0x3e, 0x3e, 0x3e, 0x3e, 0x5d, 0x00
.L_3:


//--------------------- .nv.shared._ZN7cutlass13device_kernelINS_4gemm6kernel13GemmUniversalIN4cute5tupleIJiiiiEEENS1_10collective13CollectiveMmaINS1_35MainloopSm100TmaUmmaWarpSpecializedILi5ELi2ELi2ENS5_IJNS4_1CILi1EEESB_SB_EEEEENS5_IJNSA_ILi128EEENSA_ILi256EEENSA_ILi32EEEEEENS_12float_e4m3_tENS5_IJlSB_lEEESI_SJ_NS4_8TiledMMAINS4_8MMA_AtomIJNS4_10MMA_TraitsINS4_19SM100_MMA_F8F6F4_SSEJSI_SI_fSE_SF_NS4_17integral_constantINS4_4UMMA5MajorELSQ_0EEESR_NSO_INSP_7ScaleInELSS_0EEEST_EEEEEENS4_6LayoutISC_NS5_IJNSA_ILi0EEESX_SX_EEEEENS5_IJNS4_10UnderscoreES10_S10_EEEEENS4_13SM90_TMA_LOADENS4_14ComposedLayoutINS4_7SwizzleILi1ELi4ELi3EEENS4_18smem_ptr_flag_bitsILi8EEENSW_INS5_IJNSA_ILi8EEESG_EEENS5_IJSG_SB_EEEEEEEvNS4_8identityES13_S1D_vS1E_EENS_8epilogue10collective18CollectiveEpilogueINS1G_23Sm100TmaWarpSpecializedILi4ELi2ELi64ELb0ELb0EEEJSH_NS5_IJNSW_ISE_SB_EENSW_INSA_ILi64EEESB_EEEEESI_SJ_SI_SJ_NS1G_6fusion15FusionCallbacksIS1K_NS1P_17LinearCombinationISI_fSI_fLNS_15FloatRoundStyleE2EEESH_S1O_JEEENS4_5SM1004TMEM4LOAD26SM100_TMEM_LOAD_32dp32b64xES13_NS14_INS15_ILi2ELi4ELi3EEES18_NSW_INS5_IJS19_S1M_EEENS5_IJS1M_SB_EEEEEEENS4_39AutoVectorizingCopyWithAssumedAlignmentILi128EEENS4_14SM90_TMA_STOREES23_S25_S25_EEEvvEEEEvNT_6ParamsE --------------------------
	.section	.nv.shared._ZN7cutlass13device_kernelINS_4gemm6kernel13GemmUniversalIN4cute5tupleIJiiiiEEENS1_10collective13CollectiveMmaINS1_35MainloopSm100TmaUmmaWarpSpecializedILi5ELi2ELi2ENS5_IJNS4_1CILi1EEESB_SB_EEEEENS5_IJNSA_ILi128EEENSA_ILi256EEENSA_ILi32EEEEEENS_12float_e4m3_tENS5_IJlSB_lEEESI_SJ_NS4_8TiledMMAINS4_8MMA_AtomIJNS4_10MMA_TraitsINS4_19SM100_MMA_F8F6F4_SSEJSI_SI_fSE_SF_NS4_17integral_constantINS4_4UMMA5MajorELSQ_0EEESR_NSO_INSP_7ScaleInELSS_0EEEST_EEEEEENS4_6LayoutISC_NS5_IJNSA_ILi0EEESX_SX_EEEEENS5_IJNS4_10UnderscoreES10_S10_EEEEENS4_13SM90_TMA_LOADENS4_14ComposedLayoutINS4_7SwizzleILi1ELi4ELi3EEENS4_18smem_ptr_flag_bitsILi8EEENSW_INS5_IJNSA_ILi8EEESG_EEENS5_IJSG_SB_EEEEEEEvNS4_8identityES13_S1D_vS1E_EENS_8epilogue10collective18CollectiveEpilogueINS1G_23Sm100TmaWarpSpecializedILi4ELi2ELi64ELb0ELb0EEEJSH_NS5_IJNSW_ISE_SB_EENSW_INSA_ILi64EEESB_EEEEESI_SJ_SI_SJ_NS1G_6fusion15FusionCallbacksIS1K_NS1P_17LinearCombinationISI_fSI_fLNS_15FloatRoundStyleE2EEESH_S1O_JEEENS4_5SM1004TMEM4LOAD26SM100_TMEM_LOAD_32dp32b64xES13_NS14_INS15_ILi2ELi4ELi3EEES18_NSW_INS5_IJS19_S1M_EEENS5_IJS1M_SB_EEEEEEENS4_39AutoVectorizingCopyWithAssumedAlignmentILi128EEENS4_14SM90_TMA_STOREES23_S25_S25_EEEvvEEEEvNT_6ParamsE,"aw",@nobits
	.sectionflags	@""
	.align	16
	.zero		1024


//--------------------- .nv.shared.reserved.0     --------------------------
	.section	.nv.shared.reserved.0,"aw",@nobits
	.weak		__nv_reservedSMEM_offset_0_alias
	.size		__nv_reservedSMEM_offset_0_alias, 0, 64
	.other		__nv_reservedSMEM_offset_0_alias,@"STO_CUDA_RESERVED_SHARED STV_DEFAULT"
__nv_reservedSMEM_offset_0_alias:
	.zero		0
.nv.shared.reserved.0:
	.zero		64
	.weak		__nv_reservedSMEM_tcgen05_partition
	.type		__nv_reservedSMEM_tcgen05_partition,@object
	.size		__nv_reservedSMEM_tcgen05_partition,(.L_0 - __nv_reservedSMEM_tcgen05_partition)
__nv_reservedSMEM_tcgen05_partition:
	.zero		32
.L_0:


//--------------------- .nv.global                --------------------------
	.section	.nv.global,"aw",@nobits
.nv.global:
	.type		_ZN39_INTERNAL_09ed2fd5_4_k_cu_66935376_81284cute1_E,@object
	.size		_ZN39_INTERNAL_09ed2fd5_4_k_cu_66935376_81284cute1_E,(_ZN39_INTERNAL_09ed2fd5_4_k_cu_66935376_81284cuda3std3__45__cpo6cbeginE - _ZN39_INTERNAL_09ed2fd5_4_k_cu_66935376_81284cute1_E)
_ZN39_INTERNAL_09ed2fd5_4_k_cu_66935376_81284cute1_E:
	.zero		1
	.type		_ZN39_INTERNAL_09ed2fd5_4_k_cu_66935376_81284cuda3std3__45__cpo6cbeginE,@object
	.size		_ZN39_INTERNAL_09ed2fd5_4_k_cu_66935376_81284cuda3std3__45__cpo6cbeginE,(_ZN39_INTERNAL_09ed2fd5_4_k_cu_66935376_81284cuda3std3__48in_placeE - _ZN39_INTERNAL_09ed2fd5_4_k_cu_66935376_81284cuda3std3__45__cpo6cbeginE)
_ZN39_INTERNAL_09ed2fd5_4_k_cu_66935376_81284cuda3std3__45__cpo6cbeginE:
	.zero		1
	.type		_ZN39_INTERNAL_09ed2fd5_4_k_cu_66935376_81284cuda3std3__48in_placeE,@object
	.size		_ZN39_INTERNAL_09ed2fd5_4_k_cu_66935376_81284cuda3std3__48in_placeE,(_ZN39_INTERNAL_09ed2fd5_4_k_cu_66935376_81284cuda3std6ranges3__45__cpo9iter_moveE - _ZN39_INTERNAL_09ed2fd5_4_k_cu_66935376_81284cuda3std3__48in_placeE)
_ZN39_INTERNAL_09ed2fd5_4_k_cu_66935376_81284cuda3std3__48in_placeE:
	.zero		1
	.type		_ZN39_INTERNAL_09ed2fd5_4_k_cu_66935376_81284cuda3std6ranges3__45__cpo9iter_moveE,@object
	.size		_ZN39_INTERNAL_09ed2fd5_4_k_cu_66935376_81284cuda3std6ranges3__45__cpo9iter_moveE,(_ZN39_INTERNAL_09ed2fd5_4_k_cu_66935376_81284cuda3std3__45__cpo5beginE - _ZN39_INTERNAL_09ed2fd5_4_k_cu_66935376_81284cuda3std6ranges3__45__cpo9iter_moveE)
_ZN39_INTERNAL_09ed2fd5_4_k_cu_66935376_81284cuda3std6ranges3__45__cpo9iter_moveE:
	.zero		1
	.type		_ZN39_INTERNAL_09ed2fd5_4_k_cu_66935376_81284cuda3std3__45__cpo5beginE,@object
	.size		_ZN39_INTERNAL_09ed2fd5_4_k_cu_66935376_81284cuda3std3__45__cpo5beginE,(_ZN39_INTERNAL_09ed2fd5_4_k_cu_66935376_81284cuda3std3__441_GLOBAL__N__09ed2fd5_4_k_cu_66935376_81286ignoreE - _ZN39_INTERNAL_09ed2fd5_4_k_cu_66935376_81284cuda3std3__45__cpo5beginE)
_ZN39_INTERNAL_09ed2fd5_4_k_cu_66935376_81284cuda3std3__45__cpo5beginE:
	.zero		1
	.type		_ZN39_INTERNAL_09ed2fd5_4_k_cu_66935376_81284cuda3std3__441_GLOBAL__N__09ed2fd5_4_k_cu_66935376_81286ignoreE,@object
	.size		_ZN39_INTERNAL_09ed2fd5_4_k_cu_66935376_81284cuda3std3__441_GLOBAL__N__09ed2fd5_4_k_cu_66935376_81286ignoreE,(_ZN39_INTERNAL_09ed2fd5_4_k_cu_66935376_81284cute7productE - _ZN39_INTERNAL_09ed2fd5_4_k_cu_66935376_81284cuda3std3__441_GLOBAL__N__09ed2fd5_4_k_cu_66935376_81286ignoreE)
_ZN39_INTERNAL_09ed2fd5_4_k_cu_66935376_81284cuda3std3__441_GLOBAL__N__09ed2fd5_4_k_cu_66935376_81286ignoreE:
	.zero		1
	.type		_ZN39_INTERNAL_09ed2fd5_4_k_cu_66935376_81284cute7productE,@object
	.size		_ZN39_INTERNAL_09ed2fd5_4_k_cu_66935376_81284cute7productE,(_ZN39_INTERNAL_09ed2fd5_4_k_cu_66935376_81284cuda3std3__45__cpo3endE - _ZN39_INTERNAL_09ed2fd5_4_k_cu_66935376_81284cute7productE)
_ZN39_INTERNAL_09ed2fd5_4_k_cu_66935376_81284cute7productE:
	.zero		1
	.type		_ZN39_INTERNAL_09ed2fd5_4_k_cu_66935376_81284cuda3std3__45__cpo3endE,@object
	.size		_ZN39_INTERNAL_09ed2fd5_4_k_cu_66935376_81284cuda3std3__45__cpo3endE,(_ZN39_INTERNAL_09ed2fd5_4_k_cu_66935376_81284cuda3std3__419piecewise_constructE - _ZN39_INTERNAL_09ed2fd5_4_k_cu_66935376_81284cuda3std3__45__cpo3endE)
_ZN39_INTERNAL_09ed2fd5_4_k_cu_66935376_81284cuda3std3__45__cpo3endE:
	.zero		1
	.type		_ZN39_INTERNAL_09ed2fd5_4_k_cu_66935376_81284cuda3std3__419piecewise_constructE,@object
	.size		_ZN39_INTERNAL_09ed2fd5_4_k_cu_66935376_81284cuda3std3__419piecewise_constructE,(_ZN39_INTERNAL_09ed2fd5_4_k_cu_66935376_81284cuda3std3__45__cpo4cendE - _ZN39_INTERNAL_09ed2fd5_4_k_cu_66935376_81284cuda3std3__419piecewise_constructE)
_ZN39_INTERNAL_09ed2fd5_4_k_cu_66935376_81284cuda3std3__419piecewise_constructE:
	.zero		1
	.type		_ZN39_INTERNAL_09ed2fd5_4_k_cu_66935376_81284cuda3std3__45__cpo4cendE,@object
	.size		_ZN39_INTERNAL_09ed2fd5_4_k_cu_66935376_81284cuda3std3__45__cpo4cendE,(_ZN39_INTERNAL_09ed2fd5_4_k_cu_66935376_81284cuda3std6ranges3__45__cpo4swapE - _ZN39_INTERNAL_09ed2fd5_4_k_cu_66935376_81284cuda3std3__45__cpo4cendE)
_ZN39_INTERNAL_09ed2fd5_4_k_cu_66935376_81284cuda3std3__45__cpo4cendE:
	.zero		1
	.type		_ZN39_INTERNAL_09ed2fd5_4_k_cu_66935376_81284cuda3std6ranges3__45__cpo4swapE,@object
	.size		_ZN39_INTERNAL_09ed2fd5_4_k_cu_66935376_81284cuda3std6ranges3__45__cpo4swapE,(.L_11 - _ZN39_INTERNAL_09ed2fd5_4_k_cu_66935376_81284cuda3std6ranges3__45__cpo4swapE)
_ZN39_INTERNAL_09ed2fd5_4_k_cu_66935376_81284cuda3std6ranges3__45__cpo4swapE:
	.zero		1
.L_11:


//--------------------- .nv.constant0._ZN7cutlass13device_kernelINS_4gemm6kernel13GemmUniversalIN4cute5tupleIJiiiiEEENS1_10collective13CollectiveMmaINS1_35MainloopSm100TmaUmmaWarpSpecializedILi5ELi2ELi2ENS5_IJNS4_1CILi1EEESB_SB_EEEEENS5_IJNSA_ILi128EEENSA_ILi256EEENSA_ILi32EEEEEENS_12float_e4m3_tENS5_IJlSB_lEEESI_SJ_NS4_8TiledMMAINS4_8MMA_AtomIJNS4_10MMA_TraitsINS4_19SM100_MMA_F8F6F4_SSEJSI_SI_fSE_SF_NS4_17integral_constantINS4_4UMMA5MajorELSQ_0EEESR_NSO_INSP_7ScaleInELSS_0EEEST_EEEEEENS4_6LayoutISC_NS5_IJNSA_ILi0EEESX_SX_EEEEENS5_IJNS4_10UnderscoreES10_S10_EEEEENS4_13SM90_TMA_LOADENS4_14ComposedLayoutINS4_7SwizzleILi1ELi4ELi3EEENS4_18smem_ptr_flag_bitsILi8EEENSW_INS5_IJNSA_ILi8EEESG_EEENS5_IJSG_SB_EEEEEEEvNS4_8identityES13_S1D_vS1E_EENS_8epilogue10collective18CollectiveEpilogueINS1G_23Sm100TmaWarpSpecializedILi4ELi2ELi64ELb0ELb0EEEJSH_NS5_IJNSW_ISE_SB_EENSW_INSA_ILi64EEESB_EEEEESI_SJ_SI_SJ_NS1G_6fusion15FusionCallbacksIS1K_NS1P_17LinearCombinationISI_fSI_fLNS_15FloatRoundStyleE2EEESH_S1O_JEEENS4_5SM1004TMEM4LOAD26SM100_TMEM_LOAD_32dp32b64xES13_NS14_INS15_ILi2ELi4ELi3EEES18_NSW_INS5_IJS19_S1M_EEENS5_IJS1M_SB_EEEEEEENS4_39AutoVectorizingCopyWithAssumedAlignmentILi128EEENS4_14SM90_TMA_STOREES23_S25_S25_EEEvvEEEEvNT_6ParamsE --------------------------
	.section	.nv.constant0._ZN7cutlass13device_kernelINS_4gemm6kernel13GemmUniversalIN4cute5tupleIJiiiiEEENS1_10collective13CollectiveMmaINS1_35MainloopSm100TmaUmmaWarpSpecializedILi5ELi2ELi2ENS5_IJNS4_1CILi1EEESB_SB_EEEEENS5_IJNSA_ILi128EEENSA_ILi256EEENSA_ILi32EEEEEENS_12float_e4m3_tENS5_IJlSB_lEEESI_SJ_NS4_8TiledMMAINS4_8MMA_AtomIJNS4_10MMA_TraitsINS4_19SM100_MMA_F8F6F4_SSEJSI_SI_fSE_SF_NS4_17integral_constantINS4_4UMMA5MajorELSQ_0EEESR_NSO_INSP_7ScaleInELSS_0EEEST_EEEEEENS4_6LayoutISC_NS5_IJNSA_ILi0EEESX_SX_EEEEENS5_IJNS4_10UnderscoreES10_S10_EEEEENS4_13SM90_TMA_LOADENS4_14ComposedLayoutINS4_7SwizzleILi1ELi4ELi3EEENS4_18smem_ptr_flag_bitsILi8EEENSW_INS5_IJNSA_ILi8EEESG_EEENS5_IJSG_SB_EEEEEEEvNS4_8identityES13_S1D_vS1E_EENS_8epilogue10collective18CollectiveEpilogueINS1G_23Sm100TmaWarpSpecializedILi4ELi2ELi64ELb0ELb0EEEJSH_NS5_IJNSW_ISE_SB_EENSW_INSA_ILi64EEESB_EEEEESI_SJ_SI_SJ_NS1G_6fusion15FusionCallbacksIS1K_NS1P_17LinearCombinationISI_fSI_fLNS_15FloatRoundStyleE2EEESH_S1O_JEEENS4_5SM1004TMEM4LOAD26SM100_TMEM_LOAD_32dp32b64xES13_NS14_INS15_ILi2ELi4ELi3EEES18_NSW_INS5_IJS19_S1M_EEENS5_IJS1M_SB_EEEEEEENS4_39AutoVectorizingCopyWithAssumedAlignmentILi128EEENS4_14SM90_TMA_STOREES23_S25_S25_EEEvvEEEEvNT_6ParamsE,"a",@progbits
	.sectionflags	@""
	.align	4
.nv.constant0._ZN7cutlass13device_kernelINS_4gemm6kernel13GemmUniversalIN4cute5tupleIJiiiiEEENS1_10collective13CollectiveMmaINS1_35MainloopSm100TmaUmmaWarpSpecializedILi5ELi2ELi2ENS5_IJNS4_1CILi1EEESB_SB_EEEEENS5_IJNSA_ILi128EEENSA_ILi256EEENSA_ILi32EEEEEENS_12float_e4m3_tENS5_IJlSB_lEEESI_SJ_NS4_8TiledMMAINS4_8MMA_AtomIJNS4_10MMA_TraitsINS4_19SM100_MMA_F8F6F4_SSEJSI_SI_fSE_SF_NS4_17integral_constantINS4_4UMMA5MajorELSQ_0EEESR_NSO_INSP_7ScaleInELSS_0EEEST_EEEEEENS4_6LayoutISC_NS5_IJNSA_ILi0EEESX_SX_EEEEENS5_IJNS4_10UnderscoreES10_S10_EEEEENS4_13SM90_TMA_LOADENS4_14ComposedLayoutINS4_7SwizzleILi1ELi4ELi3EEENS4_18smem_ptr_flag_bitsILi8EEENSW_INS5_IJNSA_ILi8EEESG_EEENS5_IJSG_SB_EEEEEEEvNS4_8identityES13_S1D_vS1E_EENS_8epilogue10collective18CollectiveEpilogueINS1G_23Sm100TmaWarpSpecializedILi4ELi2ELi64ELb0ELb0EEEJSH_NS5_IJNSW_ISE_SB_EENSW_INSA_ILi64EEESB_EEEEESI_SJ_SI_SJ_NS1G_6fusion15FusionCallbacksIS1K_NS1P_17LinearCombinationISI_fSI_fLNS_15FloatRoundStyleE2EEESH_S1O_JEEENS4_5SM1004TMEM4LOAD26SM100_TMEM_LOAD_32dp32b64xES13_NS14_INS15_ILi2ELi4ELi3EEES18_NSW_INS5_IJS19_S1M_EEENS5_IJS1M_SB_EEEEEEENS4_39AutoVectorizingCopyWithAssumedAlignmentILi128EEENS4_14SM90_TMA_STOREES23_S25_S25_EEEvvEEEEvNT_6ParamsE:
	.zero		2944


//--------------------- SYMBOLS --------------------------

	.type		.nv.reservedSmem.offset0,@object
	.size		.nv.reservedSmem.offset0,0x4
	.type		.nv.reservedSmem.cap,@object
	.size		.nv.reservedSmem.cap,0x4
	.type		__assertfail,@function
